	.target	sm_90a

	.elftype	@"ET_EXEC"


//--------------------- .note.nv.tkinfo           --------------------------
	.section	.note.nv.tkinfo,"",@"SHT_NOTE"
	.sectionflags	@"SHF_NOTE_NV_TKINFO"
	.tkinfo
        /*0018*/ 	.word	0x00000002
        /*0030*/ 	.string	""
        /*0030*/ 	.string	"ptxas"
        /*0030*/ 	.string	"Cuda compilation tools, release 13.0, V13.0.88"
        /*0030*/ 	.string	"Build cuda_13.0.r13.0/compiler.36424714_0"
        /*0030*/ 	.string	"-arch sm_90a -m 64 "



//--------------------- .note.nv.cuinfo           --------------------------
	.section	.note.nv.cuinfo,"",@"SHT_NOTE"
	.sectionflags	@"SHF_NOTE_NV_CUINFO"
        /*0018*/ 	.short	0x0002
        /*001a*/ 	.short	0x005a
        /*001c*/ 	.short	0x0082
	.zero		2


//--------------------- .nv.info                  --------------------------
	.section	.nv.info,"",@"SHT_CUDA_INFO"
	.align	4


	//----- nvinfo : EIATTR_REGCOUNT
	.align		4
        /*0000*/ 	.byte	0x04, 0x2f
        /*0002*/ 	.short	(.L_15 - .L_14)
	.align		4
.L_14:
        /*0004*/ 	.word	index@(_ZN7cutlass13device_kernelINS_4gemm6kernel13GemmUniversalIN4cute5tupleIJiiiiEEENS1_10collective13CollectiveMmaINS1_34MainloopSm90TmaGmmaWarpSpecializedILi11ENS5_IJNS4_1CILi4EEESB_NSA_ILi1EEEEEENS1_35KernelTmaWarpSpecializedCooperativeEEENS5_IJNSA_ILi256EEENSA_ILi64EEENSA_ILi32EEEEEENS_6half_tENS5_IJlSC_lEEESK_SL_NS4_8TiledMMAINS4_8MMA_AtomIJNS4_4SM904GMMA25MMA_64x64x16_F32F16F16_SSILNSP_5MajorE0ELSR_0ELNSP_7ScaleInE1ELSS_1EEEEEENS4_6LayoutINS5_IJNSA_ILi2EEESC_SC_EEENS5_IJSC_NSA_ILi0EEESY_EEEEENS5_IJNS4_10UnderscoreES11_S11_EEEEENS4_23SM90_TMA_LOAD_MULTICASTENS4_14ComposedLayoutINS4_7SwizzleILi2ELi4ELi3EEENS4_18smem_ptr_flag_bitsILi16EEENSV_INS5_IJNSA_ILi8EEESI_EEENS5_IJSI_SC_EEEEEEEvNS4_8identityES14_S1E_vS1F_EENS_8epilogue10collective6detail29Sm90TmaWarpSpecializedAdapterINS1I_15DefaultEpilogueISK_SL_SL_NS1H_6thread17LinearCombinationISK_Li1EffLNS1M_9ScaleType4KindE0ELNS_15FloatRoundStyleE2ESK_EENS1_15EpilogueDefaultEEEEEvvEEEEvNT_6ParamsE)
        /*0008*/ 	.word	0x000000a8


	//----- nvinfo : EIATTR_FRAME_SIZE
	.align		4
.L_15:
        /*000c*/ 	.byte	0x04, 0x11
        /*000e*/ 	.short	(.L_17 - .L_16)
	.align		4
.L_16:
        /*0010*/ 	.word	index@(_ZN7cutlass13device_kernelINS_4gemm6kernel13GemmUniversalIN4cute5tupleIJiiiiEEENS1_10collective13CollectiveMmaINS1_34MainloopSm90TmaGmmaWarpSpecializedILi11ENS5_IJNS4_1CILi4EEESB_NSA_ILi1EEEEEENS1_35KernelTmaWarpSpecializedCooperativeEEENS5_IJNSA_ILi256EEENSA_ILi64EEENSA_ILi32EEEEEENS_6half_tENS5_IJlSC_lEEESK_SL_NS4_8TiledMMAINS4_8MMA_AtomIJNS4_4SM904GMMA25MMA_64x64x16_F32F16F16_SSILNSP_5MajorE0ELSR_0ELNSP_7ScaleInE1ELSS_1EEEEEENS4_6LayoutINS5_IJNSA_ILi2EEESC_SC_EEENS5_IJSC_NSA_ILi0EEESY_EEEEENS5_IJNS4_10UnderscoreES11_S11_EEEEENS4_23SM90_TMA_LOAD_MULTICASTENS4_14ComposedLayoutINS4_7SwizzleILi2ELi4ELi3EEENS4_18smem_ptr_flag_bitsILi16EEENSV_INS5_IJNSA_ILi8EEESI_EEENS5_IJSI_SC_EEEEEEEvNS4_8identityES14_S1E_vS1F_EENS_8epilogue10collective6detail29Sm90TmaWarpSpecializedAdapterINS1I_15DefaultEpilogueISK_SL_SL_NS1H_6thread17LinearCombinationISK_Li1EffLNS1M_9ScaleType4KindE0ELNS_15FloatRoundStyleE2ESK_EENS1_15EpilogueDefaultEEEEEvvEEEEvNT_6ParamsE)
        /*0014*/ 	.word	0x00000000


	//----- nvinfo : EIATTR_MIN_STACK_SIZE
	.align		4
.L_17:
        /*0018*/ 	.byte	0x04, 0x12
        /*001a*/ 	.short	(.L_19 - .L_18)
	.align		4
.L_18:
        /*001c*/ 	.word	index@(_ZN7cutlass13device_kernelINS_4gemm6kernel13GemmUniversalIN4cute5tupleIJiiiiEEENS1_10collective13CollectiveMmaINS1_34MainloopSm90TmaGmmaWarpSpecializedILi11ENS5_IJNS4_1CILi4EEESB_NSA_ILi1EEEEEENS1_35KernelTmaWarpSpecializedCooperativeEEENS5_IJNSA_ILi256EEENSA_ILi64EEENSA_ILi32EEEEEENS_6half_tENS5_IJlSC_lEEESK_SL_NS4_8TiledMMAINS4_8MMA_AtomIJNS4_4SM904GMMA25MMA_64x64x16_F32F16F16_SSILNSP_5MajorE0ELSR_0ELNSP_7ScaleInE1ELSS_1EEEEEENS4_6LayoutINS5_IJNSA_ILi2EEESC_SC_EEENS5_IJSC_NSA_ILi0EEESY_EEEEENS5_IJNS4_10UnderscoreES11_S11_EEEEENS4_23SM90_TMA_LOAD_MULTICASTENS4_14ComposedLayoutINS4_7SwizzleILi2ELi4ELi3EEENS4_18smem_ptr_flag_bitsILi16EEENSV_INS5_IJNSA_ILi8EEESI_EEENS5_IJSI_SC_EEEEEEEvNS4_8identityES14_S1E_vS1F_EENS_8epilogue10collective6detail29Sm90TmaWarpSpecializedAdapterINS1I_15DefaultEpilogueISK_SL_SL_NS1H_6thread17LinearCombinationISK_Li1EffLNS1M_9ScaleType4KindE0ELNS_15FloatRoundStyleE2ESK_EENS1_15EpilogueDefaultEEEEEvvEEEEvNT_6ParamsE)
        /*0020*/ 	.word	0x00000000
.L_19:


//--------------------- .nv.compat                --------------------------
	.section	.nv.compat,"",@"SHT_CUDA_COMPAT_INFO"
	.align	4
        /*0000*/ 	.byte	0x02, 0x09, 0x01, 0x00, 0x02, 0x02, 0x04, 0x00, 0x02, 0x05, 0x05, 0x00, 0x03, 0x07, 0x01, 0x01
        /*0010*/ 	.byte	0x02, 0x03, 0x01, 0x00, 0x02, 0x06, 0x01, 0x00, 0x04, 0x0b, 0x08, 0x00, 0x00, 0x00, 0x00, 0x00
        /*0020*/ 	.byte	0x00, 0x00, 0x00, 0x00


//--------------------- .nv.info._ZN7cutlass13device_kernelINS_4gemm6kernel13GemmUniversalIN4cute5tupleIJiiiiEEENS1_10collective13CollectiveMmaINS1_34MainloopSm90TmaGmmaWarpSpecializedILi11ENS5_IJNS4_1CILi4EEESB_NSA_ILi1EEEEEENS1_35KernelTmaWarpSpecializedCooperativeEEENS5_IJNSA_ILi256EEENSA_ILi64EEENSA_ILi32EEEEEENS_6half_tENS5_IJlSC_lEEESK_SL_NS4_8TiledMMAINS4_8MMA_AtomIJNS4_4SM904GMMA25MMA_64x64x16_F32F16F16_SSILNSP_5MajorE0ELSR_0ELNSP_7ScaleInE1ELSS_1EEEEEENS4_6LayoutINS5_IJNSA_ILi2EEESC_SC_EEENS5_IJSC_NSA_ILi0EEESY_EEEEENS5_IJNS4_10UnderscoreES11_S11_EEEEENS4_23SM90_TMA_LOAD_MULTICASTENS4_14ComposedLayoutINS4_7SwizzleILi2ELi4ELi3EEENS4_18smem_ptr_flag_bitsILi16EEENSV_INS5_IJNSA_ILi8EEESI_EEENS5_IJSI_SC_EEEEEEEvNS4_8identityES14_S1E_vS1F_EENS_8epilogue10collective6detail29Sm90TmaWarpSpecializedAdapterINS1I_15DefaultEpilogueISK_SL_SL_NS1H_6thread17LinearCombinationISK_Li1EffLNS1M_9ScaleType4KindE0ELNS_15FloatRoundStyleE2ESK_EENS1_15EpilogueDefaultEEEEEvvEEEEvNT_6ParamsE --------------------------
	.section	.nv.info._ZN7cutlass13device_kernelINS_4gemm6kernel13GemmUniversalIN4cute5tupleIJiiiiEEENS1_10collective13CollectiveMmaINS1_34MainloopSm90TmaGmmaWarpSpecializedILi11ENS5_IJNS4_1CILi4EEESB_NSA_ILi1EEEEEENS1_35KernelTmaWarpSpecializedCooperativeEEENS5_IJNSA_ILi256EEENSA_ILi64EEENSA_ILi32EEEEEENS_6half_tENS5_IJlSC_lEEESK_SL_NS4_8TiledMMAINS4_8MMA_AtomIJNS4_4SM904GMMA25MMA_64x64x16_F32F16F16_SSILNSP_5MajorE0ELSR_0ELNSP_7ScaleInE1ELSS_1EEEEEENS4_6LayoutINS5_IJNSA_ILi2EEESC_SC_EEENS5_IJSC_NSA_ILi0EEESY_EEEEENS5_IJNS4_10UnderscoreES11_S11_EEEEENS4_23SM90_TMA_LOAD_MULTICASTENS4_14ComposedLayoutINS4_7SwizzleILi2ELi4ELi3EEENS4_18smem_ptr_flag_bitsILi16EEENSV_INS5_IJNSA_ILi8EEESI_EEENS5_IJSI_SC_EEEEEEEvNS4_8identityES14_S1E_vS1F_EENS_8epilogue10collective6detail29Sm90TmaWarpSpecializedAdapterINS1I_15DefaultEpilogueISK_SL_SL_NS1H_6thread17LinearCombinationISK_Li1EffLNS1M_9ScaleType4KindE0ELNS_15FloatRoundStyleE2ESK_EENS1_15EpilogueDefaultEEEEEvvEEEEvNT_6ParamsE,"",@"SHT_CUDA_INFO"
	.sectionflags	@""
	.align	4


	//----- nvinfo : EIATTR_CUDA_API_VERSION
	.align		4
        /*0000*/ 	.byte	0x04, 0x37
        /*0002*/ 	.short	(.L_21 - .L_20)
.L_20:
        /*0004*/ 	.word	0x00000082


	//----- nvinfo : EIATTR_KPARAM_INFO
	.align		4
.L_21:
        /*0008*/ 	.byte	0x04, 0x17
        /*000a*/ 	.short	(.L_23 - .L_22)
.L_22:
        /*000c*/ 	.word	0x00000000
        /*0010*/ 	.short	0x0000
        /*0012*/ 	.short	0x0070
        /*0014*/ 	.byte	0x00, 0xf0, 0x01, 0x10


	//----- nvinfo : EIATTR_SPARSE_MMA_MASK
	.align		4
.L_23:
        /*0018*/ 	.byte	0x03, 0x50
        /*001a*/ 	.short	0x0000


	//----- nvinfo : EIATTR_MAXREG_COUNT
	.align		4
        /*001c*/ 	.byte	0x03, 0x1b
        /*001e*/ 	.short	0x00a8


	//----- nvinfo : EIATTR_NUM_BARRIERS
	.align		4
        /*0020*/ 	.byte	0x02, 0x4c
        /*0022*/ 	.byte	0x01
	.zero		1


	//----- nvinfo : EIATTR_EXTERNS
	.align		4
        /*0024*/ 	.byte	0x04, 0x0f
        /*0026*/ 	.short	(.L_25 - .L_24)


	//   ....[0]....
	.align		4
.L_24:
        /*0028*/ 	.word	index@(__assertfail)


	//----- nvinfo : EIATTR_MERCURY_ISA_VERSION
	.align		4
.L_25:
        /*002c*/ 	.byte	0x03, 0x5f
        /*002e*/ 	.short	0x0101


	//----- nvinfo : EIATTR_INT_WARP_WIDE_INSTR_OFFSETS
	.align		4
        /*0030*/ 	.byte	0x04, 0x31
        /*0032*/ 	.short	(.L_27 - .L_26)


	//   ....[0]....
.L_26:
        /*0034*/ 	.word	0x000005f0


	//   ....[1]....
        /*0038*/ 	.word	0x00000610


	//   ....[2]....
        /*003c*/ 	.word	0x000007c0


	//   ....[3]....
        /*0040*/ 	.word	0x00002010


	//----- nvinfo : EIATTR_COOP_GROUP_MASK_REGIDS
	.align		4
.L_27:
        /*0044*/ 	.byte	0x04, 0x29
        /*0046*/ 	.short	(.L_29 - .L_28)


	//   ....[0]....
.L_28:
        /*0048*/ 	.word	0xffffffff


	//   ....[1]....
        /*004c*/ 	.word	0xffffffff


	//   ....[2]....
        /*0050*/ 	.word	0xffffffff


	//   ....[3]....
        /*0054*/ 	.word	0xffffffff


	//   ....[4]....
        /*0058*/ 	.word	0xffffffff


	//   ....[5]....
        /*005c*/ 	.word	0xffffffff


	//----- nvinfo : EIATTR_COOP_GROUP_INSTR_OFFSETS
	.align		4
.L_29:
        /*0060*/ 	.byte	0x04, 0x28
        /*0062*/ 	.short	(.L_31 - .L_30)


	//   ....[0]....
.L_30:
        /*0064*/ 	.word	0x00000060


	//   ....[1]....
        /*0068*/ 	.word	0x00000070


	//   ....[2]....
        /*006c*/ 	.word	0x00000130


	//   ....[3]....
        /*0070*/ 	.word	0x00000410


	//   ....[4]....
        /*0074*/ 	.word	0x00000930


	//   ....[5]....
        /*0078*/ 	.word	0x000015d0


	//----- nvinfo : EIATTR_REG_RECONFIG
	.align		4
.L_31:
        /*007c*/ 	.byte	0x01, 0x54
	.zero		2


	//----- nvinfo : EIATTR_SYSCALL_OFFSETS
	.align		4
        /*0080*/ 	.byte	0x04, 0x46
        /*0082*/ 	.short	(.L_33 - .L_32)


	//   ....[0]....
.L_32:
        /*0084*/ 	.word	0x000017c0


	//----- nvinfo : EIATTR_MBARRIER_INSTR_OFFSETS
	.align		4
.L_33:
        /*0088*/ 	.byte	0x04, 0x39
        /*008a*/ 	.short	(.L_35 - .L_34)


	//   ....[0]....
.L_34:
        /*008c*/ 	.word	0x00000270
        /*0090*/ 	.word	0x000000ff
        /*0094*/ 	.word	0x00000000
        /*0098*/ 	.short	0x0100
        /*009a*/ 	.byte	0x08
	.zero		1


	//   ....[1]....
        /*009c*/ 	.word	0x00000280
        /*00a0*/ 	.word	0x000000ff
        /*00a4*/ 	.word	0x00000058
        /*00a8*/ 	.short	0x0100
        /*00aa*/ 	.byte	0x08
	.zero		1


	//   ....[2]....
        /*00ac*/ 	.word	0x00000290
        /*00b0*/ 	.word	0x000000ff
        /*00b4*/ 	.word	0x00000008
        /*00b8*/ 	.short	0x0100
        /*00ba*/ 	.byte	0x08
	.zero		1


	//   ....[3]....
        /*00bc*/ 	.word	0x000002a0
        /*00c0*/ 	.word	0x000000ff
        /*00c4*/ 	.word	0x00000060
        /*00c8*/ 	.short	0x0100
        /*00ca*/ 	.byte	0x08
	.zero		1


	//   ....[4]....
        /*00cc*/ 	.word	0x000002b0
        /*00d0*/ 	.word	0x000000ff
        /*00d4*/ 	.word	0x00000010
        /*00d8*/ 	.short	0x0100
        /*00da*/ 	.byte	0x08
	.zero		1


	//   ....[5]....
        /*00dc*/ 	.word	0x000002c0
        /*00e0*/ 	.word	0x000000ff
        /*00e4*/ 	.word	0x00000068
        /*00e8*/ 	.short	0x0100
        /*00ea*/ 	.byte	0x08
	.zero		1


	//   ....[6]....
        /*00ec*/ 	.word	0x000002d0
        /*00f0*/ 	.word	0x000000ff
        /*00f4*/ 	.word	0x00000018
        /*00f8*/ 	.short	0x0100
        /*00fa*/ 	.byte	0x08
	.zero		1


	//   ....[7]....
        /*00fc*/ 	.word	0x000002e0
        /*0100*/ 	.word	0x000000ff
        /*0104*/ 	.word	0x00000070
        /*0108*/ 	.short	0x0100
        /*010a*/ 	.byte	0x08
	.zero		1


	//   ....[8]....
        /*010c*/ 	.word	0x000002f0
        /*0110*/ 	.word	0x000000ff
        /*0114*/ 	.word	0x00000020
        /*0118*/ 	.short	0x0100
        /*011a*/ 	.byte	0x08
	.zero		1


	//   ....[9]....
        /*011c*/ 	.word	0x00000300
        /*0120*/ 	.word	0x000000ff
        /*0124*/ 	.word	0x00000078
        /*0128*/ 	.short	0x0100
        /*012a*/ 	.byte	0x08
	.zero		1


	//   ....[10]....
        /*012c*/ 	.word	0x00000310
        /*0130*/ 	.word	0x000000ff
        /*0134*/ 	.word	0x00000028
        /*0138*/ 	.short	0x0100
        /*013a*/ 	.byte	0x08
	.zero		1


	//   ....[11]....
        /*013c*/ 	.word	0x00000320
        /*0140*/ 	.word	0x000000ff
        /*0144*/ 	.word	0x00000080
        /*0148*/ 	.short	0x0100
        /*014a*/ 	.byte	0x08
	.zero		1


	//   ....[12]....
        /*014c*/ 	.word	0x00000330
        /*0150*/ 	.word	0x000000ff
        /*0154*/ 	.word	0x00000030
        /*0158*/ 	.short	0x0100
        /*015a*/ 	.byte	0x08
	.zero		1


	//   ....[13]....
        /*015c*/ 	.word	0x00000340
        /*0160*/ 	.word	0x000000ff
        /*0164*/ 	.word	0x00000088
        /*0168*/ 	.short	0x0100
        /*016a*/ 	.byte	0x08
	.zero		1


	//   ....[14]....
        /*016c*/ 	.word	0x00000350
        /*0170*/ 	.word	0x000000ff
        /*0174*/ 	.word	0x00000038
        /*0178*/ 	.short	0x0100
        /*017a*/ 	.byte	0x08
	.zero		1


	//   ....[15]....
        /*017c*/ 	.word	0x00000360
        /*0180*/ 	.word	0x000000ff
        /*0184*/ 	.word	0x00000090
        /*0188*/ 	.short	0x0100
        /*018a*/ 	.byte	0x08
	.zero		1


	//   ....[16]....
        /*018c*/ 	.word	0x00000370
        /*0190*/ 	.word	0x000000ff
        /*0194*/ 	.word	0x00000040
        /*0198*/ 	.short	0x0100
        /*019a*/ 	.byte	0x08
	.zero		1


	//   ....[17]....
        /*019c*/ 	.word	0x00000380
        /*01a0*/ 	.word	0x000000ff
        /*01a4*/ 	.word	0x00000098
        /*01a8*/ 	.short	0x0100
        /*01aa*/ 	.byte	0x08
	.zero		1


	//   ....[18]....
        /*01ac*/ 	.word	0x00000390
        /*01b0*/ 	.word	0x000000ff
        /*01b4*/ 	.word	0x00000048
        /*01b8*/ 	.short	0x0100
        /*01ba*/ 	.byte	0x08
	.zero		1


	//   ....[19]....
        /*01bc*/ 	.word	0x000003a0
        /*01c0*/ 	.word	0x000000ff
        /*01c4*/ 	.word	0x000000a0
        /*01c8*/ 	.short	0x0100
        /*01ca*/ 	.byte	0x08
	.zero		1


	//   ....[20]....
        /*01cc*/ 	.word	0x000003b0
        /*01d0*/ 	.word	0x000000ff
        /*01d4*/ 	.word	0x00000050
        /*01d8*/ 	.short	0x0100
        /*01da*/ 	.byte	0x08
	.zero		1


	//   ....[21]....
        /*01dc*/ 	.word	0x000003c0
        /*01e0*/ 	.word	0x000000ff
        /*01e4*/ 	.word	0x000000a8
        /*01e8*/ 	.short	0x0100
        /*01ea*/ 	.byte	0x08
	.zero		1


	//   ....[22]....
        /*01ec*/ 	.word	0x00000840
        /*01f0*/ 	.word	0x000000ff
        /*01f4*/ 	.word	0x000000c0
        /*01f8*/ 	.short	0x0100
        /*01fa*/ 	.byte	0x06
	.zero		1


	//   ....[23]....
        /*01fc*/ 	.word	0x000008e0
        /*0200*/ 	.word	0x000000ff
        /*0204*/ 	.word	0x000000c8
        /*0208*/ 	.short	0x0100
        /*020a*/ 	.byte	0x06
	.zero		1


	//   ....[24]....
        /*020c*/ 	.word	0x00001880
        /*0210*/ 	.word	0x00000003
        /*0214*/ 	.word	0x00000000
        /*0218*/ 	.short	0x010a
        /*021a*/ 	.byte	0x3f
	.zero		1


	//   ....[25]....
        /*021c*/ 	.word	0x000018e0
        /*0220*/ 	.word	0x00000003
        /*0224*/ 	.word	0x00000000
        /*0228*/ 	.short	0x010a
        /*022a*/ 	.byte	0x3f
	.zero		1


	//   ....[26]....
        /*022c*/ 	.word	0x00001c40
        /*0230*/ 	.word	0x00000005
        /*0234*/ 	.word	0x00000000
        /*0238*/ 	.short	0x010a
        /*023a*/ 	.byte	0x3f
	.zero		1


	//   ....[27]....
        /*023c*/ 	.word	0x00001c80
        /*0240*/ 	.word	0x00000005
        /*0244*/ 	.word	0x00000000
        /*0248*/ 	.short	0x010a
        /*024a*/ 	.byte	0x3f
	.zero		1


	//   ....[28]....
        /*024c*/ 	.word	0x00001ec0
        /*0250*/ 	.word	0x00000004
        /*0254*/ 	.word	0x00000000
        /*0258*/ 	.short	0x0101
        /*025a*/ 	.byte	0x3f
	.zero		1


	//   ....[29]....
        /*025c*/ 	.word	0x000020b0
        /*0260*/ 	.word	0x00000000
        /*0264*/ 	.word	0x00000000
        /*0268*/ 	.short	0x0101
        /*026a*/ 	.byte	0x3f
	.zero		1


	//   ....[30]....
        /*026c*/ 	.word	0x00007ec0
        /*0270*/ 	.word	0x00000015
        /*0274*/ 	.word	0x00000058
        /*0278*/ 	.short	0x010a
        /*027a*/ 	.byte	0x3f
	.zero		1


	//   ....[31]....
        /*027c*/ 	.word	0x00008280
        /*0280*/ 	.word	0x00000006
        /*0284*/ 	.word	0x000000c8
        /*0288*/ 	.short	0x0101
        /*028a*/ 	.byte	0x3f
	.zero		1


	//   ....[32]....
        /*028c*/ 	.word	0x000089b0
        /*0290*/ 	.word	0x00000007
        /*0294*/ 	.word	0x00000000
        /*0298*/ 	.short	0x010a
        /*029a*/ 	.byte	0x3f
	.zero		1


	//   ....[33]....
        /*029c*/ 	.word	0x00008a30
        /*02a0*/ 	.word	0x00000008
        /*02a4*/ 	.word	0x00000000
        /*02a8*/ 	.short	0x010a
        /*02aa*/ 	.byte	0x3f
	.zero		1


	//   ....[34]....
        /*02ac*/ 	.word	0x00008ac0
        /*02b0*/ 	.word	0x00000009
        /*02b4*/ 	.word	0x00000000
        /*02b8*/ 	.short	0x010a
        /*02ba*/ 	.byte	0x3f
	.zero		1


	//   ....[35]....
        /*02bc*/ 	.word	0x00008b50
        /*02c0*/ 	.word	0x00000008
        /*02c4*/ 	.word	0x00000000
        /*02c8*/ 	.short	0x010a
        /*02ca*/ 	.byte	0x3f
	.zero		1


	//   ....[36]....
        /*02cc*/ 	.word	0x00008be0
        /*02d0*/ 	.word	0x00000009
        /*02d4*/ 	.word	0x00000000
        /*02d8*/ 	.short	0x010a
        /*02da*/ 	.byte	0x3f
	.zero		1


	//   ....[37]....
        /*02dc*/ 	.word	0x00008c70
        /*02e0*/ 	.word	0x00000008
        /*02e4*/ 	.word	0x00000000
        /*02e8*/ 	.short	0x010a
        /*02ea*/ 	.byte	0x3f
	.zero		1


	//   ....[38]....
        /*02ec*/ 	.word	0x00008d00
        /*02f0*/ 	.word	0x00000009
        /*02f4*/ 	.word	0x00000000
        /*02f8*/ 	.short	0x010a
        /*02fa*/ 	.byte	0x3f
	.zero		1


	//   ....[39]....
        /*02fc*/ 	.word	0x00008d90
        /*0300*/ 	.word	0x00000008
        /*0304*/ 	.word	0x00000000
        /*0308*/ 	.short	0x010a
        /*030a*/ 	.byte	0x3f
	.zero		1


	//   ....[40]....
        /*030c*/ 	.word	0x00008e20
        /*0310*/ 	.word	0x00000009
        /*0314*/ 	.word	0x00000000
        /*0318*/ 	.short	0x010a
        /*031a*/ 	.byte	0x3f
	.zero		1


	//   ....[41]....
        /*031c*/ 	.word	0x00008eb0
        /*0320*/ 	.word	0x00000006
        /*0324*/ 	.word	0x00000000
        /*0328*/ 	.short	0x010a
        /*032a*/ 	.byte	0x3f
	.zero		1


	//   ....[42]....
        /*032c*/ 	.word	0x00008f40
        /*0330*/ 	.word	0x00000003
        /*0334*/ 	.word	0x00000000
        /*0338*/ 	.short	0x010a
        /*033a*/ 	.byte	0x3f
	.zero		1


	//   ....[43]....
        /*033c*/ 	.word	0x00008fa0
        /*0340*/ 	.word	0x00000003
        /*0344*/ 	.word	0x00000000
        /*0348*/ 	.short	0x010a
        /*034a*/ 	.byte	0x3f
	.zero		1


	//   ....[44]....
        /*034c*/ 	.word	0x00008ff0
        /*0350*/ 	.word	0x00000005
        /*0354*/ 	.word	0x00000000
        /*0358*/ 	.short	0x010a
        /*035a*/ 	.byte	0x3f
	.zero		1


	//   ....[45]....
        /*035c*/ 	.word	0x000090c0
        /*0360*/ 	.word	0x00000015
        /*0364*/ 	.word	0x00000058
        /*0368*/ 	.short	0x010a
        /*036a*/ 	.byte	0x3f
	.zero		1


	//   ....[46]....
        /*036c*/ 	.word	0x00009190
        /*0370*/ 	.word	0x00000007
        /*0374*/ 	.word	0x00000000
        /*0378*/ 	.short	0x010a
        /*037a*/ 	.byte	0x3f
	.zero		1


	//   ....[47]....
        /*037c*/ 	.word	0x000091e0
        /*0380*/ 	.word	0x00000008
        /*0384*/ 	.word	0x00000000
        /*0388*/ 	.short	0x010a
        /*038a*/ 	.byte	0x3f
	.zero		1


	//   ....[48]....
        /*038c*/ 	.word	0x00009230
        /*0390*/ 	.word	0x00000009
        /*0394*/ 	.word	0x00000000
        /*0398*/ 	.short	0x010a
        /*039a*/ 	.byte	0x3f
	.zero		1


	//   ....[49]....
        /*039c*/ 	.word	0x00009280
        /*03a0*/ 	.word	0x00000008
        /*03a4*/ 	.word	0x00000000
        /*03a8*/ 	.short	0x010a
        /*03aa*/ 	.byte	0x3f
	.zero		1


	//   ....[50]....
        /*03ac*/ 	.word	0x000092d0
        /*03b0*/ 	.word	0x00000009
        /*03b4*/ 	.word	0x00000000
        /*03b8*/ 	.short	0x010a
        /*03ba*/ 	.byte	0x3f
	.zero		1


	//   ....[51]....
        /*03bc*/ 	.word	0x00009320
        /*03c0*/ 	.word	0x00000008
        /*03c4*/ 	.word	0x00000000
        /*03c8*/ 	.short	0x010a
        /*03ca*/ 	.byte	0x3f
	.zero		1


	//   ....[52]....
        /*03cc*/ 	.word	0x00009370
        /*03d0*/ 	.word	0x00000009
        /*03d4*/ 	.word	0x00000000
        /*03d8*/ 	.short	0x010a
        /*03da*/ 	.byte	0x3f
	.zero		1


	//   ....[53]....
        /*03dc*/ 	.word	0x000093c0
        /*03e0*/ 	.word	0x00000008
        /*03e4*/ 	.word	0x00000000
        /*03e8*/ 	.short	0x010a
        /*03ea*/ 	.byte	0x3f
	.zero		1


	//   ....[54]....
        /*03ec*/ 	.word	0x00009410
        /*03f0*/ 	.word	0x00000009
        /*03f4*/ 	.word	0x00000000
        /*03f8*/ 	.short	0x010a
        /*03fa*/ 	.byte	0x3f
	.zero		1


	//   ....[55]....
        /*03fc*/ 	.word	0x00009460
        /*0400*/ 	.word	0x00000006
        /*0404*/ 	.word	0x00000000
        /*0408*/ 	.short	0x010a
        /*040a*/ 	.byte	0x3f
	.zero		1


	//----- nvinfo : EIATTR_NUM_MBARRIERS
	.align		4
.L_35:
        /*040c*/ 	.byte	0x03, 0x38
        /*040e*/ 	.short	0x0018


	//----- nvinfo : EIATTR_EXIT_INSTR_OFFSETS
	.align		4
        /*0410*/ 	.byte	0x04, 0x1c
        /*0412*/ 	.short	(.L_37 - .L_36)


	//   ....[0]....
.L_36:
        /*0414*/ 	.word	0x00000b10


	//   ....[1]....
        /*0418*/ 	.word	0x00001330


	//   ....[2]....
        /*041c*/ 	.word	0x00007520


	//   ....[3]....
        /*0420*/ 	.word	0x00007a80


	//   ....[4]....
        /*0424*/ 	.word	0x00008f90


	//----- nvinfo : EIATTR_MAX_THREADS
	.align		4
.L_37:
        /*0428*/ 	.byte	0x04, 0x05
        /*042a*/ 	.short	(.L_39 - .L_38)
.L_38:
        /*042c*/ 	.word	0x00000180
        /*0430*/ 	.word	0x00000001
        /*0434*/ 	.word	0x00000001


	//----- nvinfo : EIATTR_CRS_STACK_SIZE
	.align		4
.L_39:
        /*0438*/ 	.byte	0x04, 0x1e
        /*043a*/ 	.short	(.L_41 - .L_40)
.L_40:
        /*043c*/ 	.word	0x00000000


	//----- nvinfo : EIATTR_CBANK_PARAM_SIZE
	.align		4
.L_41:
        /*0440*/ 	.byte	0x03, 0x19
        /*0442*/ 	.short	0x0470


	//----- nvinfo : EIATTR_PARAM_CBANK
	.align		4
        /*0444*/ 	.byte	0x04, 0x0a
        /*0446*/ 	.short	(.L_43 - .L_42)
	.align		4
.L_42:
        /*0448*/ 	.word	index@(.nv.constant0._ZN7cutlass13device_kernelINS_4gemm6kernel13GemmUniversalIN4cute5tupleIJiiiiEEENS1_10collective13CollectiveMmaINS1_34MainloopSm90TmaGmmaWarpSpecializedILi11ENS5_IJNS4_1CILi4EEESB_NSA_ILi1EEEEEENS1_35KernelTmaWarpSpecializedCooperativeEEENS5_IJNSA_ILi256EEENSA_ILi64EEENSA_ILi32EEEEEENS_6half_tENS5_IJlSC_lEEESK_SL_NS4_8TiledMMAINS4_8MMA_AtomIJNS4_4SM904GMMA25MMA_64x64x16_F32F16F16_SSILNSP_5MajorE0ELSR_0ELNSP_7ScaleInE1ELSS_1EEEEEENS4_6LayoutINS5_IJNSA_ILi2EEESC_SC_EEENS5_IJSC_NSA_ILi0EEESY_EEEEENS5_IJNS4_10UnderscoreES11_S11_EEEEENS4_23SM90_TMA_LOAD_MULTICASTENS4_14ComposedLayoutINS4_7SwizzleILi2ELi4ELi3EEENS4_18smem_ptr_flag_bitsILi16EEENSV_INS5_IJNSA_ILi8EEESI_EEENS5_IJSI_SC_EEEEEEEvNS4_8identityES14_S1E_vS1F_EENS_8epilogue10collective6detail29Sm90TmaWarpSpecializedAdapterINS1I_15DefaultEpilogueISK_SL_SL_NS1H_6thread17LinearCombinationISK_Li1EffLNS1M_9ScaleType4KindE0ELNS_15FloatRoundStyleE2ESK_EENS1_15EpilogueDefaultEEEEEvvEEEEvNT_6ParamsE)
        /*044c*/ 	.short	0x0210
        /*044e*/ 	.short	0x0470


	//----- nvinfo : EIATTR_SW_WAR
	.align		4
.L_43:
        /*0450*/ 	.byte	0x04, 0x36
        /*0452*/ 	.short	(.L_45 - .L_44)
.L_44:
        /*0454*/ 	.word	0x00000008
.L_45:


//--------------------- .nv.callgraph             --------------------------
	.section	.nv.callgraph,"",@"SHT_CUDA_CALLGRAPH"
	.align	4
	.sectionentsize	8
	.align		4
        /*0000*/ 	.word	0x00000000
	.align		4
        /*0004*/ 	.word	0xffffffff
	.align		4
        /*0008*/ 	.word	index@(_ZN7cutlass13device_kernelINS_4gemm6kernel13GemmUniversalIN4cute5tupleIJiiiiEEENS1_10collective13CollectiveMmaINS1_34MainloopSm90TmaGmmaWarpSpecializedILi11ENS5_IJNS4_1CILi4EEESB_NSA_ILi1EEEEEENS1_35KernelTmaWarpSpecializedCooperativeEEENS5_IJNSA_ILi256EEENSA_ILi64EEENSA_ILi32EEEEEENS_6half_tENS5_IJlSC_lEEESK_SL_NS4_8TiledMMAINS4_8MMA_AtomIJNS4_4SM904GMMA25MMA_64x64x16_F32F16F16_SSILNSP_5MajorE0ELSR_0ELNSP_7ScaleInE1ELSS_1EEEEEENS4_6LayoutINS5_IJNSA_ILi2EEESC_SC_EEENS5_IJSC_NSA_ILi0EEESY_EEEEENS5_IJNS4_10UnderscoreES11_S11_EEEEENS4_23SM90_TMA_LOAD_MULTICASTENS4_14ComposedLayoutINS4_7SwizzleILi2ELi4ELi3EEENS4_18smem_ptr_flag_bitsILi16EEENSV_INS5_IJNSA_ILi8EEESI_EEENS5_IJSI_SC_EEEEEEEvNS4_8identityES14_S1E_vS1F_EENS_8epilogue10collective6detail29Sm90TmaWarpSpecializedAdapterINS1I_15DefaultEpilogueISK_SL_SL_NS1H_6thread17LinearCombinationISK_Li1EffLNS1M_9ScaleType4KindE0ELNS_15FloatRoundStyleE2ESK_EENS1_15EpilogueDefaultEEEEEvvEEEEvNT_6ParamsE)
	.align		4
        /*000c*/ 	.word	index@(__assertfail)
	.align		4
        /*0010*/ 	.word	0x00000000
	.align		4
        /*0014*/ 	.word	0xfffffffe
	.align		4
        /*0018*/ 	.word	0x00000000
	.align		4
        /*001c*/ 	.word	0xfffffffd
	.align		4
        /*0020*/ 	.word	0x00000000
	.align		4
        /*0024*/ 	.word	0xfffffffc


//--------------------- .nv.constant4             --------------------------
	.section	.nv.constant4,"a",@progbits
	.align	8
	.align		8
.nv.constant4:
        /*0000*/ 	.dword	__assertfail
	.align		8
        /*0008*/ 	.dword	__unnamed_1
	.align		8
        /*0010*/ 	.dword	_ZN40_INTERNAL_230f1e28_4_k_cu_8bb29e11_319704cuda3std3__45__cpo5beginE
	.align		8
        /*0018*/ 	.dword	_ZN40_INTERNAL_230f1e28_4_k_cu_8bb29e11_319704cuda3std3__45__cpo3endE
	.align		8
        /*0020*/ 	.dword	_ZN40_INTERNAL_230f1e28_4_k_cu_8bb29e11_319704cuda3std3__45__cpo6cbeginE
	.align		8
        /*0028*/ 	.dword	_ZN40_INTERNAL_230f1e28_4_k_cu_8bb29e11_319704cuda3std3__45__cpo4cendE
	.align		8
        /*0030*/ 	.dword	_ZN40_INTERNAL_230f1e28_4_k_cu_8bb29e11_319704cuda3std3__442_GLOBAL__N__230f1e28_4_k_cu_8bb29e11_319706ignoreE
	.align		8
        /*0038*/ 	.dword	_ZN40_INTERNAL_230f1e28_4_k_cu_8bb29e11_319704cuda3std3__419piecewise_constructE
	.align		8
        /*0040*/ 	.dword	_ZN40_INTERNAL_230f1e28_4_k_cu_8bb29e11_319704cuda3std3__48in_placeE
	.align		8
        /*0048*/ 	.dword	_ZN40_INTERNAL_230f1e28_4_k_cu_8bb29e11_319704cuda3std6ranges3__45__cpo4swapE
	.align		8
        /*0050*/ 	.dword	_ZN40_INTERNAL_230f1e28_4_k_cu_8bb29e11_319704cuda3std6ranges3__45__cpo9iter_moveE
	.align		8
        /*0058*/ 	.dword	_ZN40_INTERNAL_230f1e28_4_k_cu_8bb29e11_319704cute7productE
	.align		8
        /*0060*/ 	.dword	_ZN40_INTERNAL_230f1e28_4_k_cu_8bb29e11_319704cute1_E
	.align		8
        /*0068*/ 	.dword	$str$22
	.align		8
        /*0070*/ 	.dword	$str$23


//--------------------- .text._ZN7cutlass13device_kernelINS_4gemm6kernel13GemmUniversalIN4cute5tupleIJiiiiEEENS1_10collective13CollectiveMmaINS1_34MainloopSm90TmaGmmaWarpSpecializedILi11ENS5_IJNS4_1CILi4EEESB_NSA_ILi1EEEEEENS1_35KernelTmaWarpSpecializedCooperativeEEENS5_IJNSA_ILi256EEENSA_ILi64EEENSA_ILi32EEEEEENS_6half_tENS5_IJlSC_lEEESK_SL_NS4_8TiledMMAINS4_8MMA_AtomIJNS4_4SM904GMMA25MMA_64x64x16_F32F16F16_SSILNSP_5MajorE0ELSR_0ELNSP_7ScaleInE1ELSS_1EEEEEENS4_6LayoutINS5_IJNSA_ILi2EEESC_SC_EEENS5_IJSC_NSA_ILi0EEESY_EEEEENS5_IJNS4_10UnderscoreES11_S11_EEEEENS4_23SM90_TMA_LOAD_MULTICASTENS4_14ComposedLayoutINS4_7SwizzleILi2ELi4ELi3EEENS4_18smem_ptr_flag_bitsILi16EEENSV_INS5_IJNSA_ILi8EEESI_EEENS5_IJSI_SC_EEEEEEEvNS4_8identityES14_S1E_vS1F_EENS_8epilogue10collective6detail29Sm90TmaWarpSpecializedAdapterINS1I_15DefaultEpilogueISK_SL_SL_NS1H_6thread17LinearCombinationISK_Li1EffLNS1M_9ScaleType4KindE0ELNS_15FloatRoundStyleE2ESK_EENS1_15EpilogueDefaultEEEEEvvEEEEvNT_6ParamsE --------------------------
	.section	.text._ZN7cutlass13device_kernelINS_4gemm6kernel13GemmUniversalIN4cute5tupleIJiiiiEEENS1_10collective13CollectiveMmaINS1_34MainloopSm90TmaGmmaWarpSpecializedILi11ENS5_IJNS4_1CILi4EEESB_NSA_ILi1EEEEEENS1_35KernelTmaWarpSpecializedCooperativeEEENS5_IJNSA_ILi256EEENSA_ILi64EEENSA_ILi32EEEEEENS_6half_tENS5_IJlSC_lEEESK_SL_NS4_8TiledMMAINS4_8MMA_AtomIJNS4_4SM904GMMA25MMA_64x64x16_F32F16F16_SSILNSP_5MajorE0ELSR_0ELNSP_7ScaleInE1ELSS_1EEEEEENS4_6LayoutINS5_IJNSA_ILi2EEESC_SC_EEENS5_IJSC_NSA_ILi0EEESY_EEEEENS5_IJNS4_10UnderscoreES11_S11_EEEEENS4_23SM90_TMA_LOAD_MULTICASTENS4_14ComposedLayoutINS4_7SwizzleILi2ELi4ELi3EEENS4_18smem_ptr_flag_bitsILi16EEENSV_INS5_IJNSA_ILi8EEESI_EEENS5_IJSI_SC_EEEEEEEvNS4_8identityES14_S1E_vS1F_EENS_8epilogue10collective6detail29Sm90TmaWarpSpecializedAdapterINS1I_15DefaultEpilogueISK_SL_SL_NS1H_6thread17LinearCombinationISK_Li1EffLNS1M_9ScaleType4KindE0ELNS_15FloatRoundStyleE2ESK_EENS1_15EpilogueDefaultEEEEEvvEEEEvNT_6ParamsE,"ax",@progbits
	.align	128
.text._ZN7cutlass13device_kernelINS_4gemm6kernel13GemmUniversalIN4cute5tupleIJiiiiEEENS1_10collective13CollectiveMmaINS1_34MainloopSm90TmaGmmaWarpSpecializedILi11ENS5_IJNS4_1CILi4EEESB_NSA_ILi1EEEEEENS1_35KernelTmaWarpSpecializedCooperativeEEENS5_IJNSA_ILi256EEENSA_ILi64EEENSA_ILi32EEEEEENS_6half_tENS5_IJlSC_lEEESK_SL_NS4_8TiledMMAINS4_8MMA_AtomIJNS4_4SM904GMMA25MMA_64x64x16_F32F16F16_SSILNSP_5MajorE0ELSR_0ELNSP_7ScaleInE1ELSS_1EEEEEENS4_6LayoutINS5_IJNSA_ILi2EEESC_SC_EEENS5_IJSC_NSA_ILi0EEESY_EEEEENS5_IJNS4_10UnderscoreES11_S11_EEEEENS4_23SM90_TMA_LOAD_MULTICASTENS4_14ComposedLayoutINS4_7SwizzleILi2ELi4ELi3EEENS4_18smem_ptr_flag_bitsILi16EEENSV_INS5_IJNSA_ILi8EEESI_EEENS5_IJSI_SC_EEEEEEEvNS4_8identityES14_S1E_vS1F_EENS_8epilogue10collective6detail29Sm90TmaWarpSpecializedAdapterINS1I_15DefaultEpilogueISK_SL_SL_NS1H_6thread17LinearCombinationISK_Li1EffLNS1M_9ScaleType4KindE0ELNS_15FloatRoundStyleE2ESK_EENS1_15EpilogueDefaultEEEEEvvEEEEvNT_6ParamsE:
        .type           _ZN7cutlass13device_kernelINS_4gemm6kernel13GemmUniversalIN4cute5tupleIJiiiiEEENS1_10collective13CollectiveMmaINS1_34MainloopSm90TmaGmmaWarpSpecializedILi11ENS5_IJNS4_1CILi4EEESB_NSA_ILi1EEEEEENS1_35KernelTmaWarpSpecializedCooperativeEEENS5_IJNSA_ILi256EEENSA_ILi64EEENSA_ILi32EEEEEENS_6half_tENS5_IJlSC_lEEESK_SL_NS4_8TiledMMAINS4_8MMA_AtomIJNS4_4SM904GMMA25MMA_64x64x16_F32F16F16_SSILNSP_5MajorE0ELSR_0ELNSP_7ScaleInE1ELSS_1EEEEEENS4_6LayoutINS5_IJNSA_ILi2EEESC_SC_EEENS5_IJSC_NSA_ILi0EEESY_EEEEENS5_IJNS4_10UnderscoreES11_S11_EEEEENS4_23SM90_TMA_LOAD_MULTICASTENS4_14ComposedLayoutINS4_7SwizzleILi2ELi4ELi3EEENS4_18smem_ptr_flag_bitsILi16EEENSV_INS5_IJNSA_ILi8EEESI_EEENS5_IJSI_SC_EEEEEEEvNS4_8identityES14_S1E_vS1F_EENS_8epilogue10collective6detail29Sm90TmaWarpSpecializedAdapterINS1I_15DefaultEpilogueISK_SL_SL_NS1H_6thread17LinearCombinationISK_Li1EffLNS1M_9ScaleType4KindE0ELNS_15FloatRoundStyleE2ESK_EENS1_15EpilogueDefaultEEEEEvvEEEEvNT_6ParamsE,@function
        .size           _ZN7cutlass13device_kernelINS_4gemm6kernel13GemmUniversalIN4cute5tupleIJiiiiEEENS1_10collective13CollectiveMmaINS1_34MainloopSm90TmaGmmaWarpSpecializedILi11ENS5_IJNS4_1CILi4EEESB_NSA_ILi1EEEEEENS1_35KernelTmaWarpSpecializedCooperativeEEENS5_IJNSA_ILi256EEENSA_ILi64EEENSA_ILi32EEEEEENS_6half_tENS5_IJlSC_lEEESK_SL_NS4_8TiledMMAINS4_8MMA_AtomIJNS4_4SM904GMMA25MMA_64x64x16_F32F16F16_SSILNSP_5MajorE0ELSR_0ELNSP_7ScaleInE1ELSS_1EEEEEENS4_6LayoutINS5_IJNSA_ILi2EEESC_SC_EEENS5_IJSC_NSA_ILi0EEESY_EEEEENS5_IJNS4_10UnderscoreES11_S11_EEEEENS4_23SM90_TMA_LOAD_MULTICASTENS4_14ComposedLayoutINS4_7SwizzleILi2ELi4ELi3EEENS4_18smem_ptr_flag_bitsILi16EEENSV_INS5_IJNSA_ILi8EEESI_EEENS5_IJSI_SC_EEEEEEEvNS4_8identityES14_S1E_vS1F_EENS_8epilogue10collective6detail29Sm90TmaWarpSpecializedAdapterINS1I_15DefaultEpilogueISK_SL_SL_NS1H_6thread17LinearCombinationISK_Li1EffLNS1M_9ScaleType4KindE0ELNS_15FloatRoundStyleE2ESK_EENS1_15EpilogueDefaultEEEEEvvEEEEvNT_6ParamsE,(.L_x_210 - _ZN7cutlass13device_kernelINS_4gemm6kernel13GemmUniversalIN4cute5tupleIJiiiiEEENS1_10collective13CollectiveMmaINS1_34MainloopSm90TmaGmmaWarpSpecializedILi11ENS5_IJNS4_1CILi4EEESB_NSA_ILi1EEEEEENS1_35KernelTmaWarpSpecializedCooperativeEEENS5_IJNSA_ILi256EEENSA_ILi64EEENSA_ILi32EEEEEENS_6half_tENS5_IJlSC_lEEESK_SL_NS4_8TiledMMAINS4_8MMA_AtomIJNS4_4SM904GMMA25MMA_64x64x16_F32F16F16_SSILNSP_5MajorE0ELSR_0ELNSP_7ScaleInE1ELSS_1EEEEEENS4_6LayoutINS5_IJNSA_ILi2EEESC_SC_EEENS5_IJSC_NSA_ILi0EEESY_EEEEENS5_IJNS4_10UnderscoreES11_S11_EEEEENS4_23SM90_TMA_LOAD_MULTICASTENS4_14ComposedLayoutINS4_7SwizzleILi2ELi4ELi3EEENS4_18smem_ptr_flag_bitsILi16EEENSV_INS5_IJNSA_ILi8EEESI_EEENS5_IJSI_SC_EEEEEEEvNS4_8identityES14_S1E_vS1F_EENS_8epilogue10collective6detail29Sm90TmaWarpSpecializedAdapterINS1I_15DefaultEpilogueISK_SL_SL_NS1H_6thread17LinearCombinationISK_Li1EffLNS1M_9ScaleType4KindE0ELNS_15FloatRoundStyleE2ESK_EENS1_15EpilogueDefaultEEEEEvvEEEEvNT_6ParamsE)
        .other          _ZN7cutlass13device_kernelINS_4gemm6kernel13GemmUniversalIN4cute5tupleIJiiiiEEENS1_10collective13CollectiveMmaINS1_34MainloopSm90TmaGmmaWarpSpecializedILi11ENS5_IJNS4_1CILi4EEESB_NSA_ILi1EEEEEENS1_35KernelTmaWarpSpecializedCooperativeEEENS5_IJNSA_ILi256EEENSA_ILi64EEENSA_ILi32EEEEEENS_6half_tENS5_IJlSC_lEEESK_SL_NS4_8TiledMMAINS4_8MMA_AtomIJNS4_4SM904GMMA25MMA_64x64x16_F32F16F16_SSILNSP_5MajorE0ELSR_0ELNSP_7ScaleInE1ELSS_1EEEEEENS4_6LayoutINS5_IJNSA_ILi2EEESC_SC_EEENS5_IJSC_NSA_ILi0EEESY_EEEEENS5_IJNS4_10UnderscoreES11_S11_EEEEENS4_23SM90_TMA_LOAD_MULTICASTENS4_14ComposedLayoutINS4_7SwizzleILi2ELi4ELi3EEENS4_18smem_ptr_flag_bitsILi16EEENSV_INS5_IJNSA_ILi8EEESI_EEENS5_IJSI_SC_EEEEEEEvNS4_8identityES14_S1E_vS1F_EENS_8epilogue10collective6detail29Sm90TmaWarpSpecializedAdapterINS1I_15DefaultEpilogueISK_SL_SL_NS1H_6thread17LinearCombinationISK_Li1EffLNS1M_9ScaleType4KindE0ELNS_15FloatRoundStyleE2ESK_EENS1_15EpilogueDefaultEEEEEvvEEEEvNT_6ParamsE,@"STO_CUDA_ENTRY STV_DEFAULT"
_ZN7cutlass13device_kernelINS_4gemm6kernel13GemmUniversalIN4cute5tupleIJiiiiEEENS1_10collective13CollectiveMmaINS1_34MainloopSm90TmaGmmaWarpSpecializedILi11ENS5_IJNS4_1CILi4EEESB_NSA_ILi1EEEEEENS1_35KernelTmaWarpSpecializedCooperativeEEENS5_IJNSA_ILi256EEENSA_ILi64EEENSA_ILi32EEEEEENS_6half_tENS5_IJlSC_lEEESK_SL_NS4_8TiledMMAINS4_8MMA_AtomIJNS4_4SM904GMMA25MMA_64x64x16_F32F16F16_SSILNSP_5MajorE0ELSR_0ELNSP_7ScaleInE1ELSS_1EEEEEENS4_6LayoutINS5_IJNSA_ILi2EEESC_SC_EEENS5_IJSC_NSA_ILi0EEESY_EEEEENS5_IJNS4_10UnderscoreES11_S11_EEEEENS4_23SM90_TMA_LOAD_MULTICASTENS4_14ComposedLayoutINS4_7SwizzleILi2ELi4ELi3EEENS4_18smem_ptr_flag_bitsILi16EEENSV_INS5_IJNSA_ILi8EEESI_EEENS5_IJSI_SC_EEEEEEEvNS4_8identityES14_S1E_vS1F_EENS_8epilogue10collective6detail29Sm90TmaWarpSpecializedAdapterINS1I_15DefaultEpilogueISK_SL_SL_NS1H_6thread17LinearCombinationISK_Li1EffLNS1M_9ScaleType4KindE0ELNS_15FloatRoundStyleE2ESK_EENS1_15EpilogueDefaultEEEEEvvEEEEvNT_6ParamsE:
[----:B------:R-:W0:Y:S01]  /*0000*/  LDC R1, c[0x0][0x28] ;  /* 0x00000a00ff017b82 */ /* 0x000e220000000800 */
[----:B------:R-:W1:Y:S01]  /*0010*/  S2R R98, SR_TID.X ;  /* 0x0000000000627919 */ /* 0x000e620000002100 */
[----:B------:R-:W-:Y:S01]  /*0020*/  ELECT P0, URZ, PT ;  /* 0x00000000003f782f */ /* 0x000fe20003800000 */
[----:B------:R-:W-:Y:S01]  /*0030*/  BSSY B0, `(.L_x_0) ;  /* 0x000000f000007945 */ /* 0x000fe20003800000 */
[--C-:B-1----:R-:W-:Y:S02]  /*0040*/  SHF.R.U32.HI R0, RZ, 0x5, R98.reuse ;  /* 0x00000005ff007819 */ /* 0x102fe40000011662 */
[----:B------:R-:W-:-:S03]  /*0050*/  SHF.R.U32.HI R7, RZ, 0x7, R98 ;  /* 0x00000007ff077819 */ /* 0x000fc60000011662 */
[----:B------:R-:W1:Y:S04]  /*0060*/  SHFL.IDX PT, R3, R0, RZ, 0x1f ;  /* 0x00001fff00037589 */ /* 0x000e6800000e0000 */
[----:B------:R2:W3:Y:S01]  /*0070*/  SHFL.IDX PT, R2, R7, RZ, 0x1f ;  /* 0x00001fff07027589 */ /* 0x0004e200000e0000 */
[----:B-1----:R-:W-:-:S13]  /*0080*/  ISETP.NE.OR P0, PT, R3, RZ, !P0 ;  /* 0x000000ff0300720c */ /* 0x002fda0004705670 */
[----:B0-23--:R-:W-:Y:S05]  /*0090*/  @P0 BRA `(.L_x_1) ;  /* 0x0000000000200947 */ /* 0x00dfea0003800000 */
[----:B------:R-:W-:Y:S02]  /*00a0*/  ULDC.64 UR4, c[0x0][0x198] ;  /* 0x0000660000047ab9 */ /* 0x000fe40000000a00 */
[----:B------:R-:W-:Y:S02]  /*00b0*/  UIADD3 UR6, UP0, UR4, 0xf0, URZ ;  /* 0x000000f004067890 */ /* 0x000fe4000ff1e03f */
[----:B------:R-:W-:Y:S02]  /*00c0*/  UIADD3 UR4, UP1, UR4, 0x1f0, URZ ;  /* 0x000001f004047890 */ /* 0x000fe4000ff3e03f */
[----:B------:R-:W-:Y:S02]  /*00d0*/  UIADD3.X UR7, URZ, UR5, URZ, UP0, !UPT ;  /* 0x000000053f077290 */ /* 0x000fe400087fe43f */
[----:B------:R-:W-:-:S07]  /*00e0*/  UIADD3.X UR5, URZ, UR5, URZ, UP1, !UPT ;  /* 0x000000053f057290 */ /* 0x000fce0008ffe43f */
[----:B------:R0:W-:Y:S02]  /*00f0*/  UTMACCTL.PF [UR6] ;  /* 0x00000000060079b9 */ /* 0x0001e40008040000 */
[----:B------:R0:W-:Y:S02]  /*0100*/  UTMACCTL.PF [UR4] ;  /* 0x00000000040079b9 */ /* 0x0001e40008040000 */
[----:B0-----:R-:W-:Y:S01]  /*0110*/  NOP ;  /* 0x0000000000007918 */ /* 0x001fe20000000000 */
.L_x_1:
[----:B------:R-:W-:Y:S05]  /*0120*/  BSYNC B0 ;  /* 0x0000000000007941 */ /* 0x000fea0003800000 */
.L_x_0:
[----:B------:R-:W0:Y:S01]  /*0130*/  SHFL.IDX PT, R5, R0, RZ, 0x1f ;  /* 0x00001fff00057589 */ /* 0x000e2200000e0000 */
[----:B------:R-:W-:-:S04]  /*0140*/  SHF.R.S32.HI R9, RZ, 0x1f, R98 ;  /* 0x0000001fff097819 */ /* 0x000fc80000011462 */
[----:B------:R-:W-:Y:S02]  /*0150*/  LEA.HI R9, R9, R98, RZ, 0x7 ;  /* 0x0000006209097211 */ /* 0x000fe400078f38ff */
[----:B0-----:R-:W-:-:S13]  /*0160*/  ISETP.NE.AND P0, PT, R5, RZ, PT ;  /* 0x000000ff0500720c */ /* 0x001fda0003f05270 */
[----:B------:R-:W-:Y:S05]  /*0170*/  @P0 BRA `(.L_x_2) ;  /* 0x00000000009c0947 */ /* 0x000fea0003800000 */
[----:B------:R-:W-:Y:S01]  /*0180*/  ELECT P0, URZ, PT ;  /* 0x00000000003f782f */ /* 0x000fe20003800000 */
[----:B------:R-:W-:-:S12]  /*0190*/  BSSY B0, `(.L_x_2) ;  /* 0x0000025000007945 */ /* 0x000fd80003800000 */
[----:B------:R-:W-:Y:S05]  /*01a0*/  @!P0 BRA `(.L_x_3) ;  /* 0x00000000008c8947 */ /* 0x000fea0003800000 */
[----:B------:R-:W0:Y:S01]  /*01b0*/  S2UR UR8, SR_CgaCtaId ;  /* 0x00000000000879c3 */ /* 0x000e220000008800 */
[----:B------:R-:W-:Y:S01]  /*01c0*/  UMOV UR4, 0x400 ;  /* 0x0000040000047882 */ /* 0x000fe20000000000 */
[----:B------:R-:W-:Y:S01]  /*01d0*/  UMOV UR5, 0x1 ;  /* 0x0000000100057882 */ /* 0x000fe20000000000 */
[----:B------:R-:W-:Y:S02]  /*01e0*/  UMOV UR6, 0xe ;  /* 0x0000000e00067882 */ /* 0x000fe40000000000 */
[----:B------:R-:W-:-:S04]  /*01f0*/  UIADD3 UR6, -UR6, 0x100000, URZ ;  /* 0x0010000006067890 */ /* 0x000fc8000fffe13f */
[----:B------:R-:W-:Y:S02]  /*0200*/  USHF.L.U32 UR7, UR6, 0xb, URZ ;  /* 0x0000000b06077899 */ /* 0x000fe4000800063f */
[----:B------:R-:W-:Y:S02]  /*0210*/  USHF.L.U32 UR6, UR6, 0x1, URZ ;  /* 0x0000000106067899 */ /* 0x000fe4000800063f */
[----:B0-----:R-:W-:Y:S02]  /*0220*/  ULEA UR8, UR8, UR4, 0x18 ;  /* 0x0000000408087291 */ /* 0x001fe4000f8ec03f */
[----:B------:R-:W-:-:S04]  /*0230*/  UIADD3 UR4, -UR5, 0x100000, URZ ;  /* 0x0010000005047890 */ /* 0x000fc8000fffe13f */
[----:B------:R-:W-:Y:S02]  /*0240*/  USHF.L.U32 UR5, UR4, 0xb, URZ ;  /* 0x0000000b04057899 */ /* 0x000fe4000800063f */
[----:B------:R-:W-:Y:S01]  /*0250*/  USHF.L.U32 UR4, UR4, 0x1, URZ ;  /* 0x0000000104047899 */ /* 0x000fe2000800063f */
[----:B------:R-:W0:Y:S11]  /*0260*/  FENCE.VIEW.ASYNC.S ;  /* 0x00000000000073c6 */ /* 0x000e360000000000 */
[----:B0-----:R0:W1:Y:S01]  /*0270*/  SYNCS.EXCH.64 URZ, [UR8], UR4 ;  /* 0x00000004083f75b2 */ /* 0x0010620008000100 */
[----:B------:R0:W2:Y:S01]  /*0280*/  SYNCS.EXCH.64 URZ, [UR8+0x58], UR6 ;  /* 0x00005806083f75b2 */ /* 0x0000a20008000100 */
[----:B------:R0:W3:Y:S01]  /*0290*/  SYNCS.EXCH.64 URZ, [UR8+0x8], UR4 ;  /* 0x00000804083f75b2 */ /* 0x0000e20008000100 */
[----:B------:R0:W4:Y:S01]  /*02a0*/  SYNCS.EXCH.64 URZ, [UR8+0x60], UR6 ;  /* 0x00006006083f75b2 */ /* 0x0001220008000100 */
[----:B------:R0:W0:Y:S01]  /*02b0*/  SYNCS.EXCH.64 URZ, [UR8+0x10], UR4 ;  /* 0x00001004083f75b2 */ /* 0x0000220008000100 */
        /* <DEDUP_REMOVED lines=17> */
[----:B------:R-:W-:Y:S01]  /*03d0*/  NOP ;  /* 0x0000000000007918 */ /* 0x000fe20000000000 */
.L_x_3:
[----:B0-----:R-:W-:Y:S05]  /*03e0*/  BSYNC B0 ;  /* 0x0000000000007941 */ /* 0x001fea0003800000 */
.L_x_2:
[----:B------:R-:W0:Y:S01]  /*03f0*/  S2UR UR8, SR_CTAID.X ;  /* 0x00000000000879c3 */ /* 0x000e220000002500 */
[----:B------:R-:W-:Y:S01]  /*0400*/  LOP3.LUT R9, R9, 0xffffff80, RZ, 0xc0, !PT ;  /* 0xffffff8009097812 */ /* 0x000fe200078ec0ff */
[----:B------:R-:W5:Y:S01]  /*0410*/  SHFL.IDX PT, R0, R0, RZ, 0x1f ;  /* 0x00001fff00007589 */ /* 0x000f6200000e0000 */
[----:B------:R-:W-:Y:S01]  /*0420*/  SHF.R.S32.HI R10, RZ, 0x1f, R5 ;  /* 0x0000001fff0a7819 */ /* 0x000fe20000011405 */
[----:B------:R-:W-:Y:S01]  /*0430*/  ULDC UR4, c[0x0][0x150] ;  /* 0x0000540000047ab9 */ /* 0x000fe20000000800 */
[----:B------:R-:W-:Y:S01]  /*0440*/  ELECT P0, URZ, PT ;  /* 0x00000000003f782f */ /* 0x000fe20003800000 */
[----:B------:R-:W-:Y:S01]  /*0450*/  IMAD.IADD R8, R98, 0x1, -R9 ;  /* 0x0000000162087824 */ /* 0x000fe200078e0a09 */
[----:B------:R-:W1:Y:S01]  /*0460*/  S2R R4, SR_CTAID.Y ;  /* 0x0000000000047919 */ /* 0x000e620000002600 */
[----:B------:R-:W-:Y:S01]  /*0470*/  LEA.HI R10, R10, R5, RZ, 0x2 ;  /* 0x000000050a0a7211 */ /* 0x000fe200078f10ff */
[----:B------:R-:W2:Y:S01]  /*0480*/  LDC R12, c[0x0][0x144] ;  /* 0x00005100ff0c7b82 */ /* 0x000ea20000000800 */
[----:B------:R-:W-:Y:S01]  /*0490*/  NOP ;  /* 0x0000000000007918 */ /* 0x000fe20000000000 */
[----:B------:R-:W-:Y:S01]  /*04a0*/  SHF.R.S32.HI R9, RZ, 0x1f, R8 ;  /* 0x0000001fff097819 */ /* 0x000fe20000011408 */
[----:B------:R-:W-:Y:S01]  /*04b0*/  NOP ;  /* 0x0000000000007918 */ /* 0x000fe20000000000 */
[----:B------:R-:W-:Y:S01]  /*04c0*/  LOP3.LUT R10, R10, 0x3ffffffc, RZ, 0xc0, !PT ;  /* 0x3ffffffc0a0a7812 */ /* 0x000fe200078ec0ff */
[----:B------:R-:W-:Y:S01]  /*04d0*/  IMAD.MOV.U32 R22, RZ, RZ, 0x1 ;  /* 0x00000001ff167424 */ /* 0x000fe200078e00ff */
[----:B------:R-:W-:-:S02]  /*04e0*/  LEA.HI R9, R9, R8, RZ, 0x3 ;  /* 0x0000000809097211 */ /* 0x000fc400078f18ff */
[----:B------:R-:W3:Y:S01]  /*04f0*/  LDC R13, c[0x0][0x140] ;  /* 0x00005000ff0d7b82 */ /* 0x000ee20000000800 */
[----:B------:R-:W-:Y:S01]  /*0500*/  IMAD.IADD R10, R5, 0x1, -R10 ;  /* 0x00000001050a7824 */ /* 0x000fe200078e0a0a */
[--C-:B------:R-:W-:Y:S02]  /*0510*/  SHF.R.S32.HI R6, RZ, 0x3, R9.reuse ;  /* 0x00000003ff067819 */ /* 0x100fe40000011409 */
[----:B------:R-:W-:Y:S02]  /*0520*/  SHF.R.S32.HI R9, RZ, 0x1f, R9 ;  /* 0x0000001fff097819 */ /* 0x000fe40000011409 */
[----:B------:R-:W-:Y:S02]  /*0530*/  ISETP.NE.AND P3, PT, R2, RZ, PT ;  /* 0x000000ff0200720c */ /* 0x000fe40003f65270 */
[----:B0-----:R-:W-:Y:S02]  /*0540*/  I2FP.F32.U32 R11, UR8 ;  /* 0x00000008000b7c45 */ /* 0x001fe40008201000 */
[----:B------:R-:W-:-:S02]  /*0550*/  LEA.HI R9, R9, R6, RZ, 0x2 ;  /* 0x0000000609097211 */ /* 0x000fc400078f10ff */
[----:B-----5:R-:W-:Y:S01]  /*0560*/  ISETP.NE.OR P0, PT, R0, RZ, !P0 ;  /* 0x000000ff0000720c */ /* 0x020fe20004705670 */
[----:B------:R-:W-:Y:S01]  /*0570*/  FMUL R11, R11, UR4 ;  /* 0x000000040b0b7c20 */ /* 0x000fe20008400000 */
[----:B------:R-:W-:Y:S01]  /*0580*/  LOP3.LUT R9, R9, 0xfffffffc, RZ, 0xc0, !PT ;  /* 0xfffffffc09097812 */ /* 0x000fe200078ec0ff */
[----:B------:R-:W-:Y:S01]  /*0590*/  ULDC UR4, c[0x0][0x154] ;  /* 0x0000550000047ab9 */ /* 0x000fe20000000800 */
[----:B------:R-:W-:-:S03]  /*05a0*/  SHF.R.S32.HI R0, RZ, 0x1f, R3 ;  /* 0x0000001fff007819 */ /* 0x000fc60000011403 */
[----:B------:R-:W0:Y:S01]  /*05b0*/  F2I.U32.TRUNC.NTZ R11, R11 ;  /* 0x0000000b000b7305 */ /* 0x000e22000020f000 */
[----:B------:R-:W-:Y:S01]  /*05c0*/  IMAD.IADD R9, R6, 0x1, -R9 ;  /* 0x0000000106097824 */ /* 0x000fe200078e0a09 */
[----:B------:R-:W-:-:S03]  /*05d0*/  LEA.HI R0, R0, R3, RZ, 0x2 ;  /* 0x0000000300007211 */ /* 0x000fc600078f10ff */
[----:B------:R-:W-:Y:S01]  /*05e0*/  IMAD R10, R10, 0x4, R9 ;  /* 0x000000040a0a7824 */ /* 0x000fe200078e0209 */
[----:B------:R-:W-:Y:S01]  /*05f0*/  VOTEU.ALL UP0, P0 ;  /* 0x00000000003f7886 */ /* 0x000fe20000000000 */
[----:B------:R-:W-:Y:S01]  /*0600*/  LOP3.LUT R0, R0, 0xfffffffc, RZ, 0xc0, !PT ;  /* 0xfffffffc00007812 */ /* 0x000fe200078ec0ff */
[----:B------:R-:W-:Y:S01]  /*0610*/  VOTEU.ALL UP1, P0 ;  /* 0x00000000003f7886 */ /* 0x000fe20000020000 */
[C---:B------:R-:W-:Y:S01]  /*0620*/  IMAD.SHL.U32 R19, R10.reuse, 0x4, RZ ;  /* 0x000000040a137824 */ /* 0x040fe200078e00ff */
[----:B------:R-:W-:Y:S01]  /*0630*/  SHF.R.S32.HI R9, RZ, 0x1f, R10 ;  /* 0x0000001fff097819 */ /* 0x000fe2000001140a */
[----:B------:R-:W5:Y:S01]  /*0640*/  @!UP0 S2UR UR7, SR_CgaCtaId ;  /* 0x00000000000789c3 */ /* 0x000f620000008800 */
[----:B------:R-:W-:Y:S01]  /*0650*/  IMAD.IADD R3, R3, 0x1, -R0 ;  /* 0x0000000103037824 */ /* 0x000fe200078e0a00 */
[----:B------:R-:W-:Y:S01]  /*0660*/  @!UP0 UMOV UR6, 0x400 ;  /* 0x0000040000068882 */ /* 0x000fe20000000000 */
[----:B------:R-:W-:Y:S01]  /*0670*/  LEA.HI R9, R9, R10, RZ, 0x2 ;  /* 0x0000000a09097211 */ /* 0x000fe200078f10ff */
[----:B0-----:R-:W-:Y:S01]  /*0680*/  IMAD.MOV R15, RZ, RZ, -R11 ;  /* 0x000000ffff0f7224 */ /* 0x001fe200078e0a0b */
[----:B------:R-:W-:-:S02]  /*0690*/  LOP3.LUT R19, R10, 0xc, R19, 0x78, !PT ;  /* 0x0000000c0a137812 */ /* 0x000fc400078e7813 */
[----:B------:R-:W-:Y:S01]  /*06a0*/  LOP3.LUT R11, R9, 0xfffffffc, RZ, 0xc0, !PT ;  /* 0xfffffffc090b7812 */ /* 0x000fe200078ec0ff */
[----:B--2---:R-:W-:Y:S01]  /*06b0*/  IMAD R6, R12, R15, UR8 ;  /* 0x000000080c067e24 */ /* 0x004fe2000f8e020f */
[----:B-1----:R-:W-:Y:S01]  /*06c0*/  I2FP.F32.U32 R12, R4 ;  /* 0x00000004000c7245 */ /* 0x002fe20000201000 */
[----:B------:R-:W0:Y:S01]  /*06d0*/  LDC R9, c[0x0][0x148] ;  /* 0x00005200ff097b82 */ /* 0x000e220000000800 */
[----:B------:R-:W-:Y:S01]  /*06e0*/  ISETP.NE.AND P1, PT, R3, 0x3, PT ;  /* 0x000000030300780c */ /* 0x000fe20003f25270 */
[----:B------:R-:W-:Y:S01]  /*06f0*/  IMAD.IADD R11, R10, 0x1, -R11 ;  /* 0x000000010a0b7824 */ /* 0x000fe200078e0a0b */
[----:B---3--:R-:W-:Y:S01]  /*0700*/  ISETP.EQ.U32.AND P2, PT, R13, 0x1, PT ;  /* 0x000000010d00780c */ /* 0x008fe20003f42070 */
[----:B------:R-:W-:Y:S01]  /*0710*/  FMUL R12, R12, UR4 ;  /* 0x000000040c0c7c20 */ /* 0x000fe20008400000 */
[----:B------:R-:W-:Y:S01]  /*0720*/  UMOV UR4, 0x20 ;  /* 0x0000002000047882 */ /* 0x000fe20000000000 */
[----:B------:R-:W-:Y:S01]  /*0730*/  ISETP.EQ.OR P1, PT, R3, RZ, !P1 ;  /* 0x000000ff0300720c */ /* 0x000fe20004f22670 */
[----:B------:R-:W-:-:S04]  /*0740*/  @!UP0 UIADD3 UR4, -UR4, 0x100000, URZ ;  /* 0x0010000004048890 */ /* 0x000fc8000fffe13f */
[----:B------:R-:W-:Y:S02]  /*0750*/  @!UP0 USHF.L.U32 UR5, UR4, 0xb, URZ ;  /* 0x0000000b04058899 */ /* 0x000fe4000800063f */
[----:B------:R-:W-:Y:S01]  /*0760*/  @!UP0 USHF.L.U32 UR4, UR4, 0x1, URZ ;  /* 0x0000000104048899 */ /* 0x000fe2000800063f */
[----:B------:R-:W-:Y:S01]  /*0770*/  ISETP.NE.AND P4, PT, R11, R6, PT ;  /* 0x000000060b00720c */ /* 0x000fe20003f85270 */
[----:B------:R-:W1:Y:S01]  /*0780*/  F2I.U32.TRUNC.NTZ R12, R12 ;  /* 0x0000000c000c7305 */ /* 0x000e62000020f000 */
[----:B------:R-:W-:Y:S01]  /*0790*/  ISETP.EQ.AND P1, PT, R2, RZ, P1 ;  /* 0x000000ff0200720c */ /* 0x000fe20000f22270 */
[----:B-----5:R-:W-:-:S03]  /*07a0*/  @!UP0 ULEA UR6, UR7, UR6, 0x18 ;  /* 0x0000000607068291 */ /* 0x020fc6000f8ec03f */
[----:B------:R-:W-:Y:S01]  /*07b0*/  SEL R18, RZ, 0x1, !P1 ;  /* 0x00000001ff127807 */ /* 0x000fe20004800000 */
[----:B------:R-:W-:Y:S01]  /*07c0*/  VOTEU.ALL UP0, P0 ;  /* 0x00000000003f7886 */ /* 0x000fe20000000000 */
[----:B------:R-:W-:Y:S01]  /*07d0*/  LOP3.LUT P0, RZ, R8, 0x7, RZ, 0xc0, !PT ;  /* 0x0000000708ff7812 */ /* 0x000fe2000780c0ff */
[----:B------:R-:W-:-:S04]  /*07e0*/  VIADD R8, R2, 0xffffffff ;  /* 0xffffffff02087836 */ /* 0x000fc80000000000 */
[----:B------:R-:W-:Y:S02]  /*07f0*/  @P4 SHF.R.S32.HI R0, RZ, 0x1f, R19 ;  /* 0x0000001fff004819 */ /* 0x000fe40000011413 */
[----:B------:R-:W-:Y:S01]  /*0800*/  ISETP.LT.U32.AND P0, PT, R19, 0x10, !P0 ;  /* 0x000000101300780c */ /* 0x000fe20004701070 */
[----:B-1----:R-:W-:Y:S01]  /*0810*/  IMAD.MOV R24, RZ, RZ, -R12 ;  /* 0x000000ffff187224 */ /* 0x002fe200078e0a0c */
[----:B------:R-:W-:Y:S01]  /*0820*/  @P4 LEA.HI R0, R0, R19, RZ, 0x2 ;  /* 0x0000001300004211 */ /* 0x000fe200078f10ff */
[----:B------:R-:W1:Y:S02]  /*0830*/  FENCE.VIEW.ASYNC.S ;  /* 0x00000000000073c6 */ /* 0x000e640000000000 */
[----:B-1----:R1:W2:Y:S01]  /*0840*/  @!UP0 SYNCS.EXCH.64 URZ, [UR6+0xc0], UR4 ;  /* 0x0000c004063f85b2 */ /* 0x0022a20008000100 */
[----:B------:R-:W-:Y:S01]  /*0850*/  ISETP.GE.U32.AND P6, PT, R8, 0x2, PT ;  /* 0x000000020800780c */ /* 0x000fe20003fc6070 */
[----:B0-----:R-:W-:Y:S01]  /*0860*/  IMAD R11, R9, R24, R4 ;  /* 0x00000018090b7224 */ /* 0x001fe200078e0204 */
[----:B------:R-:W-:-:S02]  /*0870*/  @P4 SHF.R.S32.HI R0, RZ, 0x2, R0 ;  /* 0x00000002ff004819 */ /* 0x000fc40000011400 */
[----:B------:R-:W-:Y:S02]  /*0880*/  SEL R18, R18, 0x2, P6 ;  /* 0x0000000212127807 */ /* 0x000fe40003000000 */
[----:B------:R-:W-:Y:S02]  /*0890*/  @P4 ISETP.NE.AND P5, PT, R0, R11, PT ;  /* 0x0000000b0000420c */ /* 0x000fe40003fa5270 */
[----:B------:R-:W-:Y:S02]  /*08a0*/  SEL R11, RZ, 0x1, !P0 ;  /* 0x00000001ff0b7807 */ /* 0x000fe40004000000 */
[----:B------:R-:W-:Y:S02]  /*08b0*/  @P4 SEL R22, RZ, 0x1, P5 ;  /* 0x00000001ff164807 */ /* 0x000fe40002800000 */
[----:B------:R-:W-:Y:S02]  /*08c0*/  LOP3.LUT R0, R98, 0x7f, RZ, 0xc0, !PT ;  /* 0x0000007f62007812 */ /* 0x000fe400078ec0ff */
[----:B------:R-:W-:Y:S01]  /*08d0*/  LOP3.LUT R22, R22, R11, RZ, 0xc0, !PT ;  /* 0x0000000b16167212 */ /* 0x000fe200078ec0ff */
[----:B------:R1:W0:Y:S01]  /*08e0*/  @!UP1 SYNCS.EXCH.64 URZ, [UR6+0xc8], UR4 ;  /* 0x0000c804063f95b2 */ /* 0x0002220008000100 */
[----:B------:R-:W-:Y:S01]  /*08f0*/  NOP ;  /* 0x0000000000007918 */ /* 0x000fe20000000000 */
[----:B-12---:R-:W-:Y:S05]  /*0900*/  @!P2 BRA `(.L_x_4) ;  /* 0x000000000008a947 */ /* 0x006fea0003800000 */
[----:B0---4-:R-:W-:Y:S01]  /*0910*/  UCGABAR_ARV ;  /* 0x00000000000079c7 */ /* 0x011fe20008000000 */
[----:B------:R-:W-:Y:S05]  /*0920*/  BRA `(.L_x_5) ;  /* 0x0000000000047947 */ /* 0x000fea0003800000 */
.L_x_4:
[----:B0---4-:R-:W-:Y:S01]  /*0930*/  NOP ;  /* 0x0000000000007918 */ /* 0x011fe20000000000 */
.L_x_5:
[----:B------:R-:W0:Y:S01]  /*0940*/  LDC R2, c[0x0][0x65c] ;  /* 0x00019700ff027b82 */ /* 0x000e220000000800 */
[----:B------:R-:W-:Y:S01]  /*0950*/  LOP3.LUT R5, R5, 0xfffff7ff, RZ, 0xc0, !PT ;  /* 0xfffff7ff05057812 */ /* 0x000fe200078ec0ff */
[----:B------:R-:W-:Y:S02]  /*0960*/  IMAD.U32 R10, RZ, RZ, UR8 ;  /* 0x00000008ff0a7e24 */ /* 0x000fe4000f8e00ff */
[----:B------:R-:W-:Y:S01]  /*0970*/  IMAD.MOV.U32 R11, RZ, RZ, RZ ;  /* 0x000000ffff0b7224 */ /* 0x000fe200078e00ff */
[----:B0-----:R-:W-:-:S13]  /*0980*/  ISETP.NE.AND P1, PT, R2, 0x1, PT ;  /* 0x000000010200780c */ /* 0x001fda0003f25270 */
[----:B------:R-:W0:Y:S01]  /*0990*/  @P1 LDC R17, c[0x0][0x10] ;  /* 0x00000400ff111b82 */ /* 0x000e220000000800 */
[----:B------:R-:W-:Y:S01]  /*09a0*/  @P1 LOP3.LUT R5, R5, 0x800, RZ, 0xfc, !PT ;  /* 0x0000080005051812 */ /* 0x000fe200078efcff */
[----:B------:R-:W-:Y:S02]  /*09b0*/  @P1 IMAD.MOV.U32 R5, RZ, RZ, RZ ;  /* 0x000000ffff051224 */ /* 0x000fe400078e00ff */
[----:B------:R-:W-:-:S04]  /*09c0*/  @P1 IMAD.MOV.U32 R15, RZ, RZ, RZ ;  /* 0x000000ffff0f1224 */ /* 0x000fc800078e00ff */
[----:B------:R-:W1:Y:S01]  /*09d0*/  @!P1 LDC R13, c[0x0][0xc] ;  /* 0x00000300ff0d9b82 */ /* 0x000e620000000800 */
[----:B------:R-:W-:Y:S01]  /*09e0*/  ULDC UR4, c[0x0][0xc] ;  /* 0x0000030000047ab9 */ /* 0x000fe20000000800 */
[----:B------:R-:W-:Y:S01]  /*09f0*/  ULDC UR5, c[0x0][0x10] ;  /* 0x0000040000057ab9 */ /* 0x000fe20000000800 */
[----:B------:R-:W-:Y:S01]  /*0a00*/  ULDC UR6, c[0x0][0x14] ;  /* 0x0000050000067ab9 */ /* 0x000fe20000000800 */
[----:B------:R-:W-:-:S04]  /*0a10*/  UIMAD.WIDE.U32 UR4, UR4, UR5, URZ ;  /* 0x00000005040472a5 */ /* 0x000fc8000f8e003f */
[----:B------:R-:W-:Y:S02]  /*0a20*/  UIMAD.WIDE.U32 UR36, UR4, UR6, URZ ;  /* 0x00000006042472a5 */ /* 0x000fe4000f8e003f */
[----:B------:R-:W-:-:S04]  /*0a30*/  UIMAD UR42, UR5, UR6, URZ ;  /* 0x00000006052a72a4 */ /* 0x000fc8000f8e023f */
[----:B------:R-:W-:Y:S01]  /*0a40*/  UIADD3 UR42, UR37, UR42, URZ ;  /* 0x0000002a252a7290 */ /* 0x000fe2000fffe03f */
[----:B0-----:R-:W-:-:S04]  /*0a50*/  @P1 IMAD.WIDE.U32 R16, R17, UR8, R4 ;  /* 0x0000000811101c25 */ /* 0x001fc8000f8e0004 */
[----:B------:R-:W-:Y:S02]  /*0a60*/  @P1 IMAD.IADD R17, R17, 0x1, R15 ;  /* 0x0000000111111824 */ /* 0x000fe400078e020f */
[----:B-1----:R-:W-:-:S04]  /*0a70*/  @!P1 IMAD.WIDE.U32 R10, R4, R13, R10 ;  /* 0x0000000d040a9225 */ /* 0x002fc800078e000a */
[----:B------:R-:W-:Y:S02]  /*0a80*/  @!P1 IMAD.MOV.U32 R16, RZ, RZ, R10 ;  /* 0x000000ffff109224 */ /* 0x000fe400078e000a */
[----:B------:R-:W-:Y:S01]  /*0a90*/  @!P1 IMAD.MOV.U32 R17, RZ, RZ, R11 ;  /* 0x000000ffff119224 */ /* 0x000fe200078e000b */
[----:B------:R-:W-:Y:S06]  /*0aa0*/  @!P2 BRA `(.L_x_6) ;  /* 0x00000000000ca947 */ /* 0x000fec0003800000 */
[----:B------:R-:W-:Y:S01]  /*0ab0*/  UCGABAR_WAIT ;  /* 0x0000000000007dc7 */ /* 0x000fe20008000000 */
[----:B------:R-:W-:Y:S01]  /*0ac0*/  CCTL.IVALL ;  /* 0x00000000ff00798f */ /* 0x000fe20002000000 */
[----:B------:R-:W-:Y:S05]  /*0ad0*/  BRA `(.L_x_7) ;  /* 0x0000000000047947 */ /* 0x000fea0003800000 */
.L_x_6:
[----:B------:R-:W-:Y:S06]  /*0ae0*/  BAR.SYNC.DEFER_BLOCKING 0x0 ;  /* 0x0000000000007b1d */ /* 0x000fec0000010000 */
.L_x_7:
[----:B------:R-:W-:Y:S05]  /*0af0*/  @!P3 BRA `(.L_x_8) ;  /* 0x00000068008cb947 */ /* 0x000fea0003800000 */
[----:B------:R-:W-:-:S13]  /*0b00*/  ISETP.GT.U32.AND P0, PT, R8, 0x1, PT ;  /* 0x000000010800780c */ /* 0x000fda0003f04070 */
[----:B------:R-:W-:Y:S05]  /*0b10*/  @P0 EXIT ;  /* 0x000000000000094d */ /* 0x000fea0003800000 */
[----:B------:R-:W-:Y:S01]  /*0b20*/  ULDC.64 UR4, c[0x0][0x650] ;  /* 0x0001940000047ab9 */ /* 0x000fe20000000a00 */
[----:B------:R-:W-:Y:S01]  /*0b30*/  PRMT R3, RZ, 0x7610, R3 ;  /* 0x00007610ff037816 */ /* 0x000fe20000000003 */
[----:B------:R-:W-:Y:S01]  /*0b40*/  IMAD.MOV.U32 R109, RZ, RZ, -0x1 ;  /* 0xffffffffff6d7424 */ /* 0x000fe200078e00ff */
[----:B------:R-:W-:Y:S01]  /*0b50*/  ISETP.GE.U32.AND P0, PT, R16, UR4, PT ;  /* 0x0000000410007c0c */ /* 0x000fe2000bf06070 */
[----:B------:R-:W-:Y:S02]  /*0b60*/  IMAD.MOV.U32 R102, RZ, RZ, -0x1 ;  /* 0xffffffffff667424 */ /* 0x000fe400078e00ff */
[----:B------:R-:W-:Y:S01]  /*0b70*/  IMAD.MOV.U32 R23, RZ, RZ, -0x1 ;  /* 0xffffffffff177424 */ /* 0x000fe200078e00ff */
[----:B------:R-:W-:-:S13]  /*0b80*/  ISETP.GE.U32.AND.EX P0, PT, R17, UR5, PT, P0 ;  /* 0x0000000511007c0c */ /* 0x000fda000bf06100 */
[----:B------:R-:W-:Y:S05]  /*0b90*/  @P0 BRA `(.L_x_9) ;  /* 0x00000004002c0947 */ /* 0x000fea0003800000 */
[----:B------:R-:W0:Y:S01]  /*0ba0*/  LDC.64 R26, c[0x0][0x628] ;  /* 0x00018a00ff1a7b82 */ /* 0x000e220000000a00 */
[----:B------:R-:W-:Y:S02]  /*0bb0*/  IMAD.MOV.U32 R10, RZ, RZ, R16 ;  /* 0x000000ffff0a7224 */ /* 0x000fe400078e0010 */
[----:B------:R-:W-:-:S05]  /*0bc0*/  IMAD.MOV.U32 R11, RZ, RZ, R17 ;  /* 0x000000ffff0b7224 */ /* 0x000fca00078e0011 */
[----:B------:R-:W1:Y:S08]  /*0bd0*/  LDC R8, c[0x0][0x630] ;  /* 0x00018c00ff087b82 */ /* 0x000e700000000800 */
[----:B------:R-:W2:Y:S01]  /*0be0*/  LDC.64 R28, c[0x0][0x620] ;  /* 0x00018800ff1c7b82 */ /* 0x000ea20000000a00 */
[----:B0-----:R-:W-:-:S04]  /*0bf0*/  ISETP.NE.U32.AND P0, PT, R26, RZ, PT ;  /* 0x000000ff1a00720c */ /* 0x001fc80003f05070 */
[----:B------:R-:W-:-:S13]  /*0c00*/  ISETP.NE.AND.EX P0, PT, R27, RZ, PT, P0 ;  /* 0x000000ff1b00720c */ /* 0x000fda0003f05300 */
[----:B-12---:R-:W-:Y:S05]  /*0c10*/  @!P0 BRA `(.L_x_10) ;  /* 0x0000000000288947 */ /* 0x006fea0003800000 */
[----:B------:R-:W0:Y:S02]  /*0c20*/  LDC R3, c[0x0][0x634] ;  /* 0x00018d00ff037b82 */ /* 0x000e240000000800 */
[----:B0-----:R-:W-:-:S05]  /*0c30*/  IADD3 R3, P0, R16, R3, RZ ;  /* 0x0000000310037210 */ /* 0x001fca0007f1e0ff */
[----:B------:R-:W-:-:S04]  /*0c40*/  IMAD.X R21, RZ, RZ, R17, P0 ;  /* 0x000000ffff157224 */ /* 0x000fc800000e0611 */
[----:B------:R-:W-:-:S04]  /*0c50*/  IMAD.WIDE.U32 R10, R21, R26, RZ ;  /* 0x0000001a150a7225 */ /* 0x000fc800078e00ff */
[----:B------:R-:W-:-:S04]  /*0c60*/  IMAD.WIDE.U32 R12, P0, R3, R27, R10 ;  /* 0x0000001b030c7225 */ /* 0x000fc8000780000a */
[----:B------:R-:W-:-:S04]  /*0c70*/  IMAD.WIDE.U32 R10, R3, R26, RZ ;  /* 0x0000001a030a7225 */ /* 0x000fc800078e00ff */
[----:B------:R-:W-:Y:S01]  /*0c80*/  IMAD.X R15, RZ, RZ, RZ, P0 ;  /* 0x000000ffff0f7224 */ /* 0x000fe200000e06ff */
[----:B------:R-:W-:Y:S01]  /*0c90*/  IADD3 RZ, P0, R11, R12, RZ ;  /* 0x0000000c0bff7210 */ /* 0x000fe20007f1e0ff */
[----:B------:R-:W-:-:S04]  /*0ca0*/  IMAD.MOV.U32 R14, RZ, RZ, R13 ;  /* 0x000000ffff0e7224 */ /* 0x000fc800078e000d */
[----:B------:R-:W-:-:S08]  /*0cb0*/  IMAD.WIDE.U32.X R10, R21, R27, R14, P0 ;  /* 0x0000001b150a7225 */ /* 0x000fd000000e040e */
.L_x_10:
[----:B------:R-:W0:Y:S01]  /*0cc0*/  LDC.64 R32, c[0x0][0x640] ;  /* 0x00019000ff207b82 */ /* 0x000e220000000a00 */
[--C-:B------:R-:W-:Y:S01]  /*0cd0*/  SHF.R.U64 R27, R10, R8, R11.reuse ;  /* 0x000000080a1b7219 */ /* 0x100fe2000000120b */
[----:B------:R-:W-:Y:S01]  /*0ce0*/  IMAD R31, R9, R24, R4 ;  /* 0x00000018091f7224 */ /* 0x000fe200078e0204 */
[----:B------:R-:W-:Y:S01]  /*0cf0*/  SHF.R.U32.HI R3, RZ, R8, R11 ;  /* 0x00000008ff037219 */ /* 0x000fe2000001160b */
[----:B------:R-:W-:Y:S01]  /*0d00*/  IMAD.MOV.U32 R23, RZ, RZ, 0x1 ;  /* 0x00000001ff177424 */ /* 0x000fe200078e00ff */
[----:B------:R-:W-:-:S03]  /*0d10*/  IADD3 R5, P0, RZ, -R27, RZ ;  /* 0x8000001bff057210 */ /* 0x000fc60007f1e0ff */
[----:B------:R-:W1:Y:S02]  /*0d20*/  LDC R12, c[0x0][0x618] ;  /* 0x00018600ff0c7b82 */ /* 0x000e640000000800 */
[----:B------:R-:W-:Y:S02]  /*0d30*/  IMAD.X R3, RZ, RZ, ~R3, P0 ;  /* 0x000000ffff037224 */ /* 0x000fe400000e0e03 */
[----:B------:R-:W-:-:S04]  /*0d40*/  IMAD.WIDE.U32 R10, R5, R28, R16 ;  /* 0x0000001c050a7225 */ /* 0x000fc800078e0010 */
[----:B------:R-:W2:Y:S01]  /*0d50*/  LDC R20, c[0x0][0x608] ;  /* 0x00018200ff147b82 */ /* 0x000ea20000000800 */
[----:B------:R-:W-:Y:S02]  /*0d60*/  IMAD R8, R3, R28, RZ ;  /* 0x0000001c03087224 */ /* 0x000fe400078e02ff */
[----:B------:R-:W-:Y:S02]  /*0d70*/  IMAD.MOV.U32 R3, RZ, RZ, -0x1 ;  /* 0xffffffffff037424 */ /* 0x000fe400078e00ff */
[----:B------:R-:W-:-:S03]  /*0d80*/  IMAD R5, R5, R29, R8 ;  /* 0x0000001d05057224 */ /* 0x000fc600078e0208 */
[----:B------:R-:W3:Y:S01]  /*0d90*/  LDC R30, c[0x0][0x658] ;  /* 0x00019600ff1e7b82 */ /* 0x000ee20000000800 */
[----:B------:R-:W-:Y:S01]  /*0da0*/  IMAD.IADD R5, R11, 0x1, R5 ;  /* 0x000000010b057824 */ /* 0x000fe200078e0205 */
[----:B0-----:R-:W-:-:S04]  /*0db0*/  ISETP.NE.U32.AND P0, PT, R32, RZ, PT ;  /* 0x000000ff2000720c */ /* 0x001fc80003f05070 */
[----:B------:R-:W-:Y:S02]  /*0dc0*/  ISETP.NE.AND.EX P0, PT, R33, RZ, PT, P0 ;  /* 0x000000ff2100720c */ /* 0x000fe40003f05300 */
[----:B------:R-:W0:Y:S01]  /*0dd0*/  LDC R26, c[0x0][0x600] ;  /* 0x00018000ff1a7b82 */ /* 0x000e220000000800 */
[-CC-:B-1----:R-:W-:Y:S02]  /*0de0*/  SHF.R.U64 R14, R10, R12.reuse, R5.reuse ;  /* 0x0000000c0a0e7219 */ /* 0x182fe40000001205 */
[----:B------:R-:W-:-:S05]  /*0df0*/  SHF.R.U32.HI R5, RZ, R12, R5 ;  /* 0x0000000cff057219 */ /* 0x000fca0000011605 */
[----:B------:R-:W1:Y:S01]  /*0e00*/  LDC R15, c[0x0][0x648] ;  /* 0x00019200ff0f7b82 */ /* 0x000e620000000800 */
[-CC-:B--2---:R-:W-:Y:S02]  /*0e10*/  SHF.R.U64 R29, R14, R20.reuse, R5.reuse ;  /* 0x000000140e1d7219 */ /* 0x184fe40000001205 */
[----:B------:R-:W-:-:S05]  /*0e20*/  SHF.R.U32.HI R5, RZ, R20, R5 ;  /* 0x00000014ff057219 */ /* 0x000fca0000011605 */
[----:B------:R-:W2:Y:S01]  /*0e30*/  LDC R21, c[0x0][0x638] ;  /* 0x00018e00ff157b82 */ /* 0x000ea20000000800 */
[-CC-:B---3--:R-:W-:Y:S02]  /*0e40*/  SHF.R.U64 R20, R29, R30.reuse, R5.reuse ;  /* 0x0000001e1d147219 */ /* 0x188fe40000001205 */
[-C--:B------:R-:W-:Y:S02]  /*0e50*/  SHF.L.U32 R3, R3, R30.reuse, RZ ;  /* 0x0000001e03037219 */ /* 0x080fe400000006ff */
[----:B------:R-:W-:Y:S01]  /*0e60*/  SHF.R.U32.HI R5, RZ, R30, R5 ;  /* 0x0000001eff057219 */ /* 0x000fe20000011605 */
[----:B------:R-:W-:Y:S01]  /*0e70*/  IMAD.MOV.U32 R4, RZ, RZ, R20 ;  /* 0x000000ffff047224 */ /* 0x000fe200078e0014 */
[----:B------:R-:W-:Y:S01]  /*0e80*/  LOP3.LUT R12, RZ, R3, RZ, 0x33, !PT ;  /* 0x00000003ff0c7212 */ /* 0x000fe200078e33ff */
[----:B------:R-:W3:Y:S01]  /*0e90*/  LDC R25, c[0x0][0x610] ;  /* 0x00018400ff197b82 */ /* 0x000ee20000000800 */
[----:B------:R-:W-:Y:S05]  /*0ea0*/  @!P0 BRA `(.L_x_11) ;  /* 0x0000000000288947 */ /* 0x000fea0003800000 */
[----:B------:R-:W4:Y:S02]  /*0eb0*/  LDC R3, c[0x0][0x64c] ;  /* 0x00019300ff037b82 */ /* 0x000f240000000800 */
[----:B----4-:R-:W-:-:S05]  /*0ec0*/  IADD3 R3, P0, R20, R3, RZ ;  /* 0x0000000314037210 */ /* 0x010fca0007f1e0ff */
        /* <DEDUP_REMOVED lines=8> */
.L_x_11:
[----:B-1----:R-:W-:Y:S01]  /*0f50*/  SHF.R.U64 R4, R4, R15, R5 ;  /* 0x0000000f04047219 */ /* 0x002fe20000001205 */
[----:B0-----:R-:W-:Y:S01]  /*0f60*/  VIADD R5, R26, 0xffffffff ;  /* 0xffffffff1a057836 */ /* 0x001fe20000000000 */
[----:B------:R-:W-:Y:S01]  /*0f70*/  SHF.L.U32 R3, R23, R30, RZ ;  /* 0x0000001e17037219 */ /* 0x000fe200000006ff */
[----:B------:R-:W-:Y:S01]  /*0f80*/  IMAD.MOV.U32 R23, RZ, RZ, R27 ;  /* 0x000000ffff177224 */ /* 0x000fe200078e001b */
[----:B------:R-:W-:Y:S01]  /*0f90*/  LOP3.LUT R12, R29, R12, RZ, 0xc0, !PT ;  /* 0x0000000c1d0c7212 */ /* 0x000fe200078ec0ff */
[----:B------:R-:W-:Y:S01]  /*0fa0*/  IMAD.MOV R8, RZ, RZ, -R4 ;  /* 0x000000ffff087224 */ /* 0x000fe200078e0a04 */
[----:B------:R-:W-:Y:S02]  /*0fb0*/  SEL R6, R6, R31, !P1 ;  /* 0x0000001f06067207 */ /* 0x000fe40004800000 */
[----:B------:R-:W-:Y:S01]  /*0fc0*/  LOP3.LUT R5, R14, R5, RZ, 0xc0, !PT ;  /* 0x000000050e057212 */ /* 0x000fe200078ec0ff */
[----:B------:R-:W-:Y:S02]  /*0fd0*/  IMAD R9, R3, R4, R12 ;  /* 0x0000000403097224 */ /* 0x000fe400078e020c */
[----:B--2---:R-:W-:-:S02]  /*0fe0*/  IMAD R3, R8, R21, R20 ;  /* 0x0000001508037224 */ /* 0x004fc400078e0214 */
[----:B---3--:R-:W-:Y:S02]  /*0ff0*/  IMAD R6, R9, R25, R6 ;  /* 0x0000001909067224 */ /* 0x008fe400078e0206 */
[----:B------:R-:W-:Y:S02]  /*1000*/  IMAD R109, R3, R26, R5 ;  /* 0x0000001a036d7224 */ /* 0x000fe400078e0205 */
[----:B------:R-:W-:-:S03]  /*1010*/  IMAD.MOV.U32 R4, RZ, RZ, 0x1 ;  /* 0x00000001ff047424 */ /* 0x000fc600078e00ff */
[----:B------:R-:W-:Y:S02]  /*1020*/  SEL R102, R109, R6, !P1 ;  /* 0x000000066d667207 */ /* 0x000fe40004800000 */
[----:B------:R-:W-:Y:S02]  /*1030*/  PRMT R3, R4, 0x7610, R3 ;  /* 0x0000761004037816 */ /* 0x000fe40000000003 */
[----:B------:R-:W-:-:S07]  /*1040*/  SEL R109, R6, R109, !P1 ;  /* 0x0000006d066d7207 */ /* 0x000fce0004800000 */
.L_x_9:
[----:B------:R-:W-:-:S08]  /*1050*/  NOP ;  /* 0x0000000000007918 */ /* 0x000fd00000000000 */
[----:B------:R-:W0:Y:S02]  /*1060*/  USETMAXREG.TRY_ALLOC.CTAPOOL UP0, 0xe8 ;  /* 0x000000e8000079c8 */ /* 0x000e240008000600 */
[----:B0-----:R-:W-:-:S13]  /*1070*/  PLOP3.LUT P0, PT, PT, PT, UP0, 0x80, 0x0 ;  /* 0x000000000000781c */ /* 0x001fda0003f0f008 */
[----:B------:R-:W-:Y:S05]  /*1080*/  @!P0 BRA `(.L_x_9) ;  /* 0xfffffffc00f08947 */ /* 0x000fea000383ffff */
[----:B------:R-:W-:Y:S01]  /*1090*/  ULDC.64 UR4, c[0x0][0x598] ;  /* 0x0001660000047ab9 */ /* 0x000fe20000000a00 */
[----:B------:R-:W-:Y:S01]  /*10a0*/  ULDC.64 UR38, c[0x0][0x208] ;  /* 0x0000820000267ab9 */ /* 0x000fe20000000a00 */
[----:B------:R-:W-:-:S04]  /*10b0*/  ISETP.NE.U32.AND P0, PT, RZ, UR4, PT ;  /* 0x00000004ff007c0c */ /* 0x000fc8000bf05070 */
[----:B------:R-:W-:-:S13]  /*10c0*/  ISETP.NE.AND.EX P0, PT, RZ, UR5, PT, P0 ;  /* 0x00000005ff007c0c */ /* 0x000fda000bf05300 */
[----:B------:R-:W-:Y:S05]  /*10d0*/  @!P0 BRA `(.L_x_12) ;  /* 0x00000000001c8947 */ /* 0x000fea0003800000 */
[----:B------:R-:W0:Y:S02]  /*10e0*/  LDC.64 R4, c[0x0][0x598] ;  /* 0x00016600ff047b82 */ /* 0x000e240000000a00 */
[----:B0-----:R-:W2:Y:S02]  /*10f0*/  LDG.E.64 R4, desc[UR38][R4.64] ;  /* 0x0000002604047981 */ /* 0x001ea4000c1e1b00 */
[----:B--2---:R-:W-:-:S04]  /*1100*/  ISETP.NE.U32.AND P0, PT, R4, RZ, PT ;  /* 0x000000ff0400720c */ /* 0x004fc80003f05070 */
[----:B------:R-:W-:-:S13]  /*1110*/  ISETP.NE.AND.EX P0, PT, R5, RZ, PT, P0 ;  /* 0x000000ff0500720c */ /* 0x000fda0003f05300 */
[----:B------:R-:W-:Y:S05]  /*1120*/  @!P0 BRA `(.L_x_12) ;  /* 0x0000000000088947 */ /* 0x000fea0003800000 */
[----:B------:R0:W5:Y:S01]  /*1130*/  LD.E R90, desc[UR38][R4.64] ;  /* 0x00000026045a7980 */ /* 0x000162000c101900 */
[----:B------:R-:W-:Y:S05]  /*1140*/  BRA `(.L_x_13) ;  /* 0x0000000000247947 */ /* 0x000fea0003800000 */
.L_x_12:
[----:B------:R-:W-:Y:S02]  /*1150*/  ULDC.64 UR4, c[0x0][0x588] ;  /* 0x0001620000047ab9 */ /* 0x000fe40000000a00 */
[----:B------:R-:W-:-:S04]  /*1160*/  ISETP.NE.U32.AND P0, PT, RZ, UR4, PT ;  /* 0x00000004ff007c0c */ /* 0x000fc8000bf05070 */
[----:B------:R-:W-:-:S13]  /*1170*/  ISETP.NE.AND.EX P0, PT, RZ, UR5, PT, P0 ;  /* 0x00000005ff007c0c */ /* 0x000fda000bf05300 */
[----:B------:R-:W-:Y:S05]  /*1180*/  @!P0 BRA `(.L_x_14) ;  /* 0x00000000000c8947 */ /* 0x000fea0003800000 */
[----:B------:R-:W0:Y:S02]  /*1190*/  LDC.64 R90, c[0x0][0x588] ;  /* 0x00016200ff5a7b82 */ /* 0x000e240000000a00 */
[----:B0-----:R1:W5:Y:S01]  /*11a0*/  LDG.E R90, desc[UR38][R90.64] ;  /* 0x000000265a5a7981 */ /* 0x001362000c1e1900 */
[----:B------:R-:W-:Y:S05]  /*11b0*/  BRA `(.L_x_13) ;  /* 0x0000000000087947 */ /* 0x000fea0003800000 */
.L_x_14:
[----:B------:R-:W-:Y:S02]  /*11c0*/  ULDC UR4, c[0x0][0x580] ;  /* 0x0001600000047ab9 */ /* 0x000fe40000000800 */
[----:B------:R-:W-:-:S07]  /*11d0*/  IMAD.U32 R90, RZ, RZ, UR4 ;  /* 0x00000004ff5a7e24 */ /* 0x000fce000f8e00ff */
.L_x_13:
[----:B------:R-:W-:Y:S02]  /*11e0*/  ULDC.64 UR4, c[0x0][0x5a0] ;  /* 0x0001680000047ab9 */ /* 0x000fe40000000a00 */
[----:B------:R-:W-:-:S04]  /*11f0*/  ISETP.NE.U32.AND P0, PT, RZ, UR4, PT ;  /* 0x00000004ff007c0c */ /* 0x000fc8000bf05070 */
[----:B------:R-:W-:-:S13]  /*1200*/  ISETP.NE.AND.EX P0, PT, RZ, UR5, PT, P0 ;  /* 0x00000005ff007c0c */ /* 0x000fda000bf05300 */
[----:B------:R-:W-:Y:S05]  /*1210*/  @!P0 BRA `(.L_x_15) ;  /* 0x00000000001c8947 */ /* 0x000fea0003800000 */
[----:B0-----:R-:W0:Y:S02]  /*1220*/  LDC.64 R4, c[0x0][0x5a0] ;  /* 0x00016800ff047b82 */ /* 0x001e240000000a00 */
[----:B0-----:R-:W2:Y:S02]  /*1230*/  LDG.E.64 R4, desc[UR38][R4.64] ;  /* 0x0000002604047981 */ /* 0x001ea4000c1e1b00 */
[----:B--2---:R-:W-:-:S04]  /*1240*/  ISETP.NE.U32.AND P0, PT, R4, RZ, PT ;  /* 0x000000ff0400720c */ /* 0x004fc80003f05070 */
[----:B------:R-:W-:-:S13]  /*1250*/  ISETP.NE.AND.EX P0, PT, R5, RZ, PT, P0 ;  /* 0x000000ff0500720c */ /* 0x000fda0003f05300 */
[----:B------:R-:W-:Y:S05]  /*1260*/  @!P0 BRA `(.L_x_15) ;  /* 0x0000000000088947 */ /* 0x000fea0003800000 */
[----:B-1----:R0:W5:Y:S01]  /*1270*/  LD.E R91, desc[UR38][R4.64] ;  /* 0x00000026045b7980 */ /* 0x002162000c101900 */
[----:B------:R-:W-:Y:S05]  /*1280*/  BRA `(.L_x_16) ;  /* 0x0000000000247947 */ /* 0x000fea0003800000 */
.L_x_15:
[----:B------:R-:W-:Y:S02]  /*1290*/  ULDC.64 UR4, c[0x0][0x590] ;  /* 0x0001640000047ab9 */ /* 0x000fe40000000a00 */
[----:B------:R-:W-:-:S04]  /*12a0*/  ISETP.NE.U32.AND P0, PT, RZ, UR4, PT ;  /* 0x00000004ff007c0c */ /* 0x000fc8000bf05070 */
[----:B------:R-:W-:-:S13]  /*12b0*/  ISETP.NE.AND.EX P0, PT, RZ, UR5, PT, P0 ;  /* 0x00000005ff007c0c */ /* 0x000fda000bf05300 */
[----:B------:R-:W-:Y:S05]  /*12c0*/  @!P0 BRA `(.L_x_17) ;  /* 0x00000000000c8947 */ /* 0x000fea0003800000 */
[----:B0-----:R-:W1:Y:S02]  /*12d0*/  LDC.64 R4, c[0x0][0x590] ;  /* 0x00016400ff047b82 */ /* 0x001e640000000a00 */
[----:B-1----:R1:W5:Y:S01]  /*12e0*/  LDG.E R91, desc[UR38][R4.64] ;  /* 0x00000026045b7981 */ /* 0x002362000c1e1900 */
[----:B------:R-:W-:Y:S05]  /*12f0*/  BRA `(.L_x_16) ;  /* 0x0000000000087947 */ /* 0x000fea0003800000 */
.L_x_17:
[----:B------:R-:W-:Y:S02]  /*1300*/  ULDC UR4, c[0x0][0x584] ;  /* 0x0001610000047ab9 */ /* 0x000fe40000000800 */
[----:B-1----:R-:W-:-:S07]  /*1310*/  IMAD.U32 R91, RZ, RZ, UR4 ;  /* 0x00000004ff5b7e24 */ /* 0x002fce000f8e00ff */
.L_x_16:
[----:B------:R-:W-:-:S13]  /*1320*/  LOP3.LUT P0, RZ, R3, 0xff, RZ, 0xc0, !PT ;  /* 0x000000ff03ff7812 */ /* 0x000fda000780c0ff */
[----:B------:R-:W-:Y:S05]  /*1330*/  @!P0 EXIT ;  /* 0x000000000000894d */ /* 0x000fea0003800000 */
[----:B------:R-:W2:Y:S01]  /*1340*/  LDC R96, c[0x0][0x658] ;  /* 0x00019600ff607b82 */ /* 0x000ea20000000800 */
[----:B------:R-:W-:Y:S01]  /*1350*/  ULDC.64 UR6, c[0x0][0x288] ;  /* 0x0000a20000067ab9 */ /* 0x000fe20000000a00 */
[----:B------:R-:W-:Y:S01]  /*1360*/  LOP3.LUT R7, R7, 0x1, RZ, 0xc0, !PT ;  /* 0x0000000107077812 */ /* 0x000fe200078ec0ff */
[----:B------:R-:W-:Y:S01]  /*1370*/  UIADD3 UR4, UR7, 0x1f, URZ ;  /* 0x0000001f07047890 */ /* 0x000fe2000fffe03f */
[----:B------:R-:W-:Y:S01]  /*1380*/  SHF.R.U32.HI R3, RZ, 0x2, R98 ;  /* 0x00000002ff037819 */ /* 0x000fe20000011662 */
[----:B01----:R-:W-:Y:S01]  /*1390*/  IMAD.U32 R4, RZ, RZ, UR6 ;  /* 0x00000006ff047e24 */ /* 0x003fe2000f8e00ff */
[----:B------:R-:W-:Y:S01]  /*13a0*/  SHF.R.U32.HI R0, RZ, 0x1, R0 ;  /* 0x00000001ff007819 */ /* 0x000fe20000011600 */
[----:B------:R-:W-:Y:S01]  /*13b0*/  USHF.R.S32.HI UR5, URZ, 0x1f, UR4 ;  /* 0x0000001f3f057899 */ /* 0x000fe20008011404 */
[----:B------:R-:W0:Y:S01]  /*13c0*/  LDC.64 R92, c[0x0][0x5c8] ;  /* 0x00017200ff5c7b82 */ /* 0x000e220000000a00 */
[----:B------:R-:W-:Y:S01]  /*13d0*/  LOP3.LUT R97, R98, 0x3, RZ, 0xc0, !PT ;  /* 0x0000000362617812 */ /* 0x000fe200078ec0ff */
[----:B------:R-:W-:Y:S01]  /*13e0*/  IMAD.SHL.U32 R88, R7, 0x40, RZ ;  /* 0x0000004007587824 */ /* 0x000fe200078e00ff */
[----:B------:R-:W-:Y:S01]  /*13f0*/  LOP3.LUT R3, R3, 0x7, RZ, 0xc0, !PT ;  /* 0x0000000703037812 */ /* 0x000fe200078ec0ff */
[----:B------:R-:W-:Y:S01]  /*1400*/  ULEA.HI UR5, UR5, UR4, URZ, 0x5 ;  /* 0x0000000405057291 */ /* 0x000fe2000f8f283f */
[----:B------:R-:W-:Y:S01]  /*1410*/  LOP3.LUT R0, R0, 0x30, RZ, 0xc0, !PT ;  /* 0x0000003000007812 */ /* 0x000fe200078ec0ff */
[----:B------:R-:W-:Y:S01]  /*1420*/  IMAD R97, R97, -0x2, R4 ;  /* 0xfffffffe61617824 */ /* 0x000fe200078e0204 */
[--C-:B------:R-:W-:Y:S01]  /*1430*/  LOP3.LUT R88, R88, 0x40, R3.reuse, 0xe2, !PT ;  /* 0x0000004058587812 */ /* 0x100fe200078ee203 */
[----:B------:R-:W-:Y:S01]  /*1440*/  USHF.R.S32.HI UR43, URZ, 0x5, UR5 ;  /* 0x000000053f2b7899 */ /* 0x000fe20008011405 */
[----:B------:R-:W-:Y:S01]  /*1450*/  IADD3 R4, RZ, -R0, -R3 ;  /* 0x80000000ff047210 */ /* 0x000fe20007ffe803 */
[----:B------:R-:W-:Y:S01]  /*1460*/  IMAD.MOV.U32 R3, RZ, RZ, -0x1 ;  /* 0xffffffffff037424 */ /* 0x000fe200078e00ff */
[----:B------:R-:W-:Y:S01]  /*1470*/  LOP3.LUT R99, R98, 0x80, RZ, 0xc0, !PT ;  /* 0x0000008062637812 */ /* 0x000fe200078ec0ff */
[----:B------:R-:W-:Y:S01]  /*1480*/  IMAD.MOV.U32 R5, RZ, RZ, 0x1 ;  /* 0x00000001ff057424 */ /* 0x000fe200078e00ff */
[----:B------:R-:W-:Y:S01]  /*1490*/  UISETP.LT.AND UP0, UPT, UR43, 0x1, UPT ;  /* 0x000000012b00788c */ /* 0x000fe2000bf01270 */
[----:B------:R-:W-:Y:S01]  /*14a0*/  IMAD R4, R7, -0x40, R4 ;  /* 0xffffffc007047824 */ /* 0x000fe200078e0204 */
[----:B------:R-:W-:Y:S01]  /*14b0*/  ULDC UR4, c[0x0][0x284] ;  /* 0x0000a10000047ab9 */ /* 0x000fe20000000800 */
[----:B--2---:R-:W-:Y:S01]  /*14c0*/  SHF.L.U32 R3, R3, R96, RZ ;  /* 0x0000006003037219 */ /* 0x004fe200000006ff */
[----:B------:R-:W-:Y:S01]  /*14d0*/  USEL UR44, UR43, 0x1, UP0 ;  /* 0x000000012b2c7887 */ /* 0x000fe20008000000 */
[----:B------:R-:W-:Y:S01]  /*14e0*/  LOP3.LUT R88, R88, R0, RZ, 0xfc, !PT ;  /* 0x0000000058587212 */ /* 0x000fe200078efcff */
[----:B------:R-:W-:Y:S01]  /*14f0*/  IMAD.SHL.U32 R98, R98, 0x2, RZ ;  /* 0x0000000262627824 */ /* 0x000fe200078e00ff */
[----:B------:R-:W-:Y:S01]  /*1500*/  SHF.L.U32 R96, R5, R96, RZ ;  /* 0x0000006005607219 */ /* 0x000fe200000006ff */
[----:B------:R-:W-:Y:S01]  /*1510*/  VIADD R101, R4, UR4 ;  /* 0x0000000404657c36 */ /* 0x000fe20008000000 */
[----:B------:R-:W-:Y:S01]  /*1520*/  LOP3.LUT R114, R18, 0x1, RZ, 0xfc, !PT ;  /* 0x0000000112727812 */ /* 0x000fe200078efcff */
[----:B------:R-:W-:Y:S01]  /*1530*/  IMAD.MOV.U32 R89, RZ, RZ, RZ ;  /* 0x000000ffff597224 */ /* 0x000fe200078e00ff */
[C-C-:B0-----:R-:W-:Y:S01]  /*1540*/  SHF.L.U64.HI R94, R92.reuse, 0x7, R93.reuse ;  /* 0x000000075c5e7819 */ /* 0x141fe2000001025d */
[----:B------:R-:W-:Y:S01]  /*1550*/  UIADD3 UR44, UR43, -UR44, URZ ;  /* 0x8000002c2b2c7290 */ /* 0x000fe2000fffe03f */
[C---:B------:R-:W-:Y:S01]  /*1560*/  SHF.L.U64.HI R95, R92.reuse, 0x3, R93 ;  /* 0x000000035c5f7819 */ /* 0x040fe2000001025d */
[C---:B------:R-:W-:Y:S01]  /*1570*/  IMAD.SHL.U32 R93, R92.reuse, 0x80, RZ ;  /* 0x000000805c5d7824 */ /* 0x040fe200078e00ff */
[----:B------:R-:W-:Y:S01]  /*1580*/  SHF.R.U32.HI R99, RZ, 0x7, R99 ;  /* 0x00000007ff637819 */ /* 0x000fe20000011663 */
[----:B------:R-:W-:Y:S01]  /*1590*/  IMAD.SHL.U32 R92, R92, 0x8, RZ ;  /* 0x000000085c5c7824 */ /* 0x000fe200078e00ff */
[----:B------:R-:W-:Y:S01]  /*15a0*/  LOP3.LUT R100, RZ, R3, RZ, 0x33, !PT ;  /* 0x00000003ff647212 */ /* 0x000fe200078e33ff */
[----:B------:R-:W-:Y:S01]  /*15b0*/  UMOV UR40, URZ ;  /* 0x0000003f00287c82 */ /* 0x000fe20008000000 */
[----:B------:R-:W-:-:S05]  /*15c0*/  UMOV UR41, URZ ;  /* 0x0000003f00297c82 */ /* 0x000fca0008000000 */
.L_x_161:
[----:B0-----:R-:W0:Y:S01]  /*15d0*/  SHFL.IDX PT, R0, R99, RZ, 0x1f ;  /* 0x00001fff63007589 */ /* 0x001e2200000e0000 */
[----:B-1----:R-:W1:Y:S01]  /*15e0*/  S2UR UR7, SR_CgaCtaId ;  /* 0x00000000000779c3 */ /* 0x002e620000008800 */
[----:B------:R-:W-:Y:S01]  /*15f0*/  UMOV UR6, 0x400 ;  /* 0x0000040000067882 */ /* 0x000fe20000000000 */
[----:B0-----:R-:W-:Y:S01]  /*1600*/  R2UR UR4, R0 ;  /* 0x00000000000472ca */ /* 0x001fe200000e0000 */
[----:B-1----:R-:W-:-:S12]  /*1610*/  ULEA UR6, UR7, UR6, 0x18 ;  /* 0x0000000607067291 */ /* 0x002fd8000f8ec03f */
[----:B------:R-:W-:-:S04]  /*1620*/  ULEA.HI UR5, UR4, UR4, URZ, 0x1 ;  /* 0x0000000404057291 */ /* 0x000fc8000f8f083f */
[----:B------:R-:W-:-:S04]  /*1630*/  ULOP3.LUT UR5, UR5, 0xffffe, URZ, 0xc0, !UPT ;  /* 0x000ffffe05057892 */ /* 0x000fc8000f8ec03f */
[----:B------:R-:W-:-:S03]  /*1640*/  UIADD3 UR5, UR4, -UR5, URZ ;  /* 0x8000000504057290 */ /* 0x000fc6000fffe03f */
[----:B------:R-:W-:Y:S01]  /*1650*/  ULDC UR4, c[0x0][0x28c] ;  /* 0x0000a30000047ab9 */ /* 0x000fe20000000800 */
[----:B------:R-:W-:Y:S01]  /*1660*/  ULEA UR5, UR5, UR6, 0xc ;  /* 0x0000000605057291 */ /* 0x000fe2000f8e603f */
[----:B------:R-:W-:-:S03]  /*1670*/  ISETP.LT.AND P0, PT, RZ, UR4, PT ;  /* 0x00000004ff007c0c */ /* 0x000fc6000bf01270 */
[----:B------:R-:W-:-:S04]  /*1680*/  UIADD3 UR5, UR5, 0x180, URZ ;  /* 0x0000018005057890 */ /* 0x000fc8000fffe03f */
[----:B------:R-:W-:-:S04]  /*1690*/  USHF.R.U32.HI UR5, URZ, 0x4, UR5 ;  /* 0x000000043f057899 */ /* 0x000fc80008011605 */
[----:B------:R-:W-:-:S04]  /*16a0*/  ULOP3.LUT UR5, UR5, 0x3fff, URZ, 0xc0, !UPT ;  /* 0x00003fff05057892 */ /* 0x000fc8000f8ec03f */
[----:B------:R-:W-:Y:S01]  /*16b0*/  ULOP3.LUT UR45, UR5, 0x10000, URZ, 0xfc, !UPT ;  /* 0x00010000052d7892 */ /* 0x000fe2000f8efc3f */
[----:B--2345:R-:W-:Y:S11]  /*16c0*/  @P0 BRA `(.L_x_18) ;  /* 0x0000000000400947 */ /* 0x03cff60003800000 */
[----:B------:R-:W-:Y:S01]  /*16d0*/  MOV R0, 0x0 ;  /* 0x0000000000007802 */ /* 0x000fe20000000f00 */
[----:B------:R-:W-:Y:S01]  /*16e0*/  ULDC.64 UR4, c[0x4][0x68] ;  /* 0x01001a0000047ab9 */ /* 0x000fe20000000a00 */
[----:B------:R-:W-:Y:S01]  /*16f0*/  ULDC.64 UR6, c[0x4][0x8] ;  /* 0x0100020000067ab9 */ /* 0x000fe20000000a00 */
[----:B------:R-:W-:Y:S01]  /*1700*/  IMAD.U32 R4, RZ, RZ, UR4 ;  /* 0x00000004ff047e24 */ /* 0x000fe2000f8e00ff */
[----:B------:R0:W1:Y:S01]  /*1710*/  LDC.64 R14, c[0x4][R0] ;  /* 0x01000000000e7b82 */ /* 0x0000620000000a00 */
[----:B------:R-:W-:Y:S01]  /*1720*/  IMAD.U32 R5, RZ, RZ, UR5 ;  /* 0x00000005ff057e24 */ /* 0x000fe2000f8e00ff */
[----:B------:R-:W-:Y:S01]  /*1730*/  ULDC.64 UR4, c[0x4][0x70] ;  /* 0x01001c0000047ab9 */ /* 0x000fe20000000a00 */
[----:B------:R-:W-:Y:S02]  /*1740*/  IMAD.U32 R10, RZ, RZ, UR6 ;  /* 0x00000006ff0a7e24 */ /* 0x000fe4000f8e00ff */
[----:B------:R-:W-:Y:S02]  /*1750*/  IMAD.U32 R6, RZ, RZ, UR4 ;  /* 0x00000004ff067e24 */ /* 0x000fe4000f8e00ff */
[----:B------:R-:W-:-:S02]  /*1760*/  IMAD.U32 R7, RZ, RZ, UR5 ;  /* 0x00000005ff077e24 */ /* 0x000fc4000f8e00ff */
[----:B------:R-:W-:Y:S02]  /*1770*/  IMAD.U32 R11, RZ, RZ, UR7 ;  /* 0x00000007ff0b7e24 */ /* 0x000fe4000f8e00ff */
[----:B------:R-:W-:Y:S02]  /*1780*/  IMAD.MOV.U32 R8, RZ, RZ, 0x1e1 ;  /* 0x000001e1ff087424 */ /* 0x000fe400078e00ff */
[----:B------:R-:W-:Y:S02]  /*1790*/  IMAD.MOV.U32 R12, RZ, RZ, 0x1 ;  /* 0x00000001ff0c7424 */ /* 0x000fe400078e00ff */
[----:B0-----:R-:W-:-:S07]  /*17a0*/  IMAD.MOV.U32 R13, RZ, RZ, RZ ;  /* 0x000000ffff0d7224 */ /* 0x001fce00078e00ff */
[----:B------:R-:W-:-:S07]  /*17b0*/  LEPC R20, `(.L_x_18) ;  /* 0x000000001014794e */ /* 0x000fce0000000000 */
[----:B-1---5:R-:W-:Y:S05]  /*17c0*/  CALL.ABS.NOINC R14 ;  /* 0x000000000e007343 */ /* 0x022fea0003c00000 */
.L_x_18:
[----:B------:R-:W-:-:S13]  /*17d0*/  ISETP.NE.AND P0, PT, R114, 0x3, PT ;  /* 0x000000037200780c */ /* 0x000fda0003f05270 */
[----:B------:R-:W-:Y:S05]  /*17e0*/  @!P0 BRA `(.L_x_19) ;  /* 0x0000000000048947 */ /* 0x000fea0003800000 */
[----:B------:R-:W-:Y:S01]  /*17f0*/  BPT.TRAP 0x1 ;  /* 0x000000040000795c */ /* 0x000fe20000300000 */
.L_x_19:
[----:B------:R-:W0:Y:S01]  /*1800*/  S2UR UR5, SR_CgaCtaId ;  /* 0x00000000000579c3 */ /* 0x000e220000008800 */
[----:B------:R-:W-:Y:S01]  /*1810*/  UMOV UR4, 0x400 ;  /* 0x0000040000047882 */ /* 0x000fe20000000000 */
[----:B------:R-:W-:Y:S02]  /*1820*/  IMAD.U32 R0, RZ, RZ, UR40 ;  /* 0x00000028ff007e24 */ /* 0x000fe4000f8e00ff */
[----:B------:R-:W-:-:S03]  /*1830*/  IMAD.U32 R3, RZ, RZ, UR41 ;  /* 0x00000029ff037e24 */ /* 0x000fc6000f8e00ff */
[----:B------:R-:W-:Y:S01]  /*1840*/  SHF.L.U32 R0, R0, 0x1f, RZ ;  /* 0x0000001f00007819 */ /* 0x000fe200000006ff */
[----:B0-----:R-:W-:-:S06]  /*1850*/  ULEA UR4, UR5, UR4, 0x18 ;  /* 0x0000000405047291 */ /* 0x001fcc000f8ec03f */
[----:B------:R-:W-:-:S04]  /*1860*/  IMAD.U32 R6, RZ, RZ, UR4 ;  /* 0x00000004ff067e24 */ /* 0x000fc8000f8e00ff */
[----:B------:R-:W-:-:S04]  /*1870*/  IMAD R3, R3, 0x8, R6 ;  /* 0x0000000803037824 */ /* 0x000fc800078e0206 */
[----:B------:R0:W1:Y:S01]  /*1880*/  SYNCS.PHASECHK.TRANS64.TRYWAIT P1, [R3+URZ], R0 ;  /* 0x00000000030075a7 */ /* 0x000062000802017f */
[----:B------:R-:W-:Y:S05]  /*1890*/  @!P0 BRA `(.L_x_20) ;  /* 0x0000000000048947 */ /* 0x000fea0003800000 */
[----:B------:R-:W-:Y:S01]  /*18a0*/  BPT.TRAP 0x1 ;  /* 0x000000040000795c */ /* 0x000fe20000300000 */
.L_x_20:
[----:B------:R-:W-:-:S05]  /*18b0*/  IMAD.U32 R4, RZ, RZ, UR44 ;  /* 0x0000002cff047e24 */ /* 0x000fca000f8e00ff */
[----:B------:R-:W-:Y:S01]  /*18c0*/  ISETP.GE.AND P2, PT, R4, 0x1, PT ;  /* 0x000000010400780c */ /* 0x000fe20003f46270 */
[----:B-1----:R-:W-:-:S12]  /*18d0*/  @P1 BRA `(.L_x_21) ;  /* 0x0000000000081947 */ /* 0x002fd80003800000 */
[----:B------:R-:W1:Y:S02]  /*18e0*/  SYNCS.PHASECHK.TRANS64.TRYWAIT P1, [R3+URZ], R0 ;  /* 0x00000000030075a7 */ /* 0x000e64000802017f */
[----:B-1----:R-:W-:Y:S05]  /*18f0*/  @!P1 BRA `(.L_x_22) ;  /* 0x0000007400a89947 */ /* 0x002fea0003800000 */
.L_x_21:
[----:B------:R-:W-:Y:S05]  /*1900*/  WARPSYNC.ALL ;  /* 0x0000000000007948 */ /* 0x000fea0003800000 */
[----:B------:R-:W-:Y:S01]  /*1910*/  R2UR UR4, R6 ;  /* 0x00000000060472ca */ /* 0x000fe200000e0000 */
[----:B------:R-:W-:Y:S01]  /*1920*/  ULEA UR6, UR41, UR45, 0xa ;  /* 0x0000002d29067291 */ /* 0x000fe2000f8e503f */
[----:B------:R-:W-:Y:S01]  /*1930*/  WARPGROUP.ARRIVE ;  /* 0x00000000000079c5 */ /* 0x000fe20000000000 */
[----:B------:R-:W-:Y:S01]  /*1940*/  UMOV UR9, 0x80000020 ;  /* 0x8000002000097882 */ /* 0x000fe20000000000 */
[----:B------:R-:W-:Y:S01]  /*1950*/  UMOV UR11, 0x80000020 ;  /* 0x80000020000b7882 */ /* 0x000fe20000000000 */
[----:B------:R-:W-:-:S03]  /*1960*/  UIADD3 UR7, UR6, 0x200, URZ ;  /* 0x0000020006077890 */ /* 0x000fc6000fffe03f */
[----:B------:R-:W-:-:S05]  /*1970*/  UMOV UR8, UR6 ;  /* 0x0000000600087c82 */ /* 0x000fca0008000000 */
[----:B------:R-:W-:-:S04]  /*1980*/  UIADD3 UR4, UR4, 0x2c180, URZ ;  /* 0x0002c18004047890 */ /* 0x000fc8000fffe03f */
[----:B------:R-:W-:-:S04]  /*1990*/  USHF.R.U32.HI UR4, URZ, 0x4, UR4 ;  /* 0x000000043f047899 */ /* 0x000fc80008011604 */
[----:B------:R-:W-:-:S04]  /*19a0*/  ULOP3.LUT UR4, UR4, 0x3fff, URZ, 0xc0, !UPT ;  /* 0x00003fff04047892 */ /* 0x000fc8000f8ec03f */
[----:B------:R-:W-:-:S04]  /*19b0*/  ULOP3.LUT UR4, UR4, 0x10000, URZ, 0xfc, !UPT ;  /* 0x0001000004047892 */ /* 0x000fc8000f8efc3f */
[----:B------:R-:W-:-:S07]  /*19c0*/  ULEA UR5, UR41, UR4, 0x8 ;  /* 0x0000000429057291 */ /* 0x000fce000f8e403f */
[----:B------:R-:W-:Y:S02]  /*19d0*/  UMOV UR10, UR5 ;  /* 0x00000005000a7c82 */ /* 0x000fe40008000000 */
[----:B------:R-:W-:Y:S01]  /*19e0*/  HGMMA.64x64x16.F32 R56, gdesc[UR8], RZ, !UPT, gsb0 ;  /* 0x00e00000083879f0 */ /* 0x000fe2000c0008ff */
[----:B------:R-:W-:Y:S01]  /*19f0*/  UMOV UR8, UR7 ;  /* 0x0000000700087c82 */ /* 0x000fe20008000000 */
[----:B------:R-:W-:Y:S01]  /*1a00*/  UMOV UR9, 0x80000020 ;  /* 0x8000002000097882 */ /* 0x000fe20000000000 */
[----:B------:R-:W-:Y:S02]  /*1a10*/  WARPGROUP.DEPBAR.LE gsb0, 0x0 ;  /* 0x00008000000079c5 */ /* 0x000fe40000010000 */
[----:B------:R-:W-:-:S06]  /*1a20*/  WARPGROUP.ARRIVE ;  /* 0x00000000000079c5 */ /* 0x000fcc0000000000 */
[----:B------:R-:W-:Y:S01]  /*1a30*/  HGMMA.64x64x16.F32 R24, gdesc[UR8], RZ, !UPT, gsb0 ;  /* 0x00e00000081879f0 */ /* 0x000fe2000c0008ff */
[----:B------:R-:W-:Y:S02]  /*1a40*/  UIADD3 UR8, UR6, 0x2, URZ ;  /* 0x0000000206087890 */ /* 0x000fe4000fffe03f */
[----:B------:R-:W-:Y:S01]  /*1a50*/  UIADD3 UR10, UR5, 0x2, URZ ;  /* 0x00000002050a7890 */ /* 0x000fe2000fffe03f */
[----:B------:R-:W-:Y:S01]  /*1a60*/  UMOV UR9, 0x80000020 ;  /* 0x8000002000097882 */ /* 0x000fe20000000000 */
[----:B------:R-:W-:Y:S01]  /*1a70*/  UMOV UR11, 0x80000020 ;  /* 0x80000020000b7882 */ /* 0x000fe20000000000 */
[----:B------:R-:W-:Y:S01]  /*1a80*/  UIADD3 UR6, UR6, 0x202, URZ ;  /* 0x0000020206067890 */ /* 0x000fe2000fffe03f */
[----:B------:R-:W-:Y:S02]  /*1a90*/  WARPGROUP.DEPBAR.LE gsb0, 0x0 ;  /* 0x00008000000079c5 */ /* 0x000fe40000010000 */
[----:B------:R-:W-:-:S06]  /*1aa0*/  WARPGROUP.ARRIVE ;  /* 0x00000000000079c5 */ /* 0x000fcc0000000000 */
[----:B------:R-:W-:Y:S01]  /*1ab0*/  HGMMA.64x64x16.F32 R56, gdesc[UR8], R56, gsb0 ;  /* 0x00e00000083879f0 */ /* 0x000fe20008000838 */
[----:B------:R-:W-:Y:S01]  /*1ac0*/  UMOV UR8, UR6 ;  /* 0x0000000600087c82 */ /* 0x000fe20008000000 */
[----:B------:R-:W-:Y:S01]  /*1ad0*/  UMOV UR9, 0x80000020 ;  /* 0x8000002000097882 */ /* 0x000fe20000000000 */
[----:B------:R-:W-:Y:S02]  /*1ae0*/  WARPGROUP.DEPBAR.LE gsb0, 0x0 ;  /* 0x00008000000079c5 */ /* 0x000fe40000010000 */
[----:B------:R-:W-:-:S06]  /*1af0*/  WARPGROUP.ARRIVE ;  /* 0x00000000000079c5 */ /* 0x000fcc0000000000 */
[----:B------:R-:W-:Y:S03]  /*1b00*/  HGMMA.64x64x16.F32 R24, gdesc[UR8], R24, gsb0 ;  /* 0x00e00000081879f0 */ /* 0x000fe60008000818 */
[----:B------:R-:W-:Y:S02]  /*1b10*/  WARPGROUP.DEPBAR.LE gsb0, 0x0 ;  /* 0x00008000000079c5 */ /* 0x000fe40000010000 */
[----:B------:R-:W-:Y:S05]  /*1b20*/  @!P2 BRA `(.L_x_23) ;  /* 0x000000040020a947 */ /* 0x000fea0003800000 */
[----:B------:R-:W-:Y:S01]  /*1b30*/  UIADD3 UR5, UR41, 0x1, URZ ;  /* 0x0000000129057890 */ /* 0x000fe2000fffe03f */
[----:B01----:R-:W-:Y:S02]  /*1b40*/  IMAD.U32 R0, RZ, RZ, UR44 ;  /* 0x0000002cff007e24 */ /* 0x003fe4000f8e00ff */
[----:B------:R-:W-:Y:S01]  /*1b50*/  IMAD.U32 R3, RZ, RZ, UR41 ;  /* 0x00000029ff037e24 */ /* 0x000fe2000f8e00ff */
[----:B------:R-:W-:-:S04]  /*1b60*/  UISETP.NE.AND UP0, UPT, UR5, 0xb, UPT ;  /* 0x0000000b0500788c */ /* 0x000fc8000bf05270 */
[----:B------:R-:W-:Y:S02]  /*1b70*/  USEL UR6, URZ, 0x1, UP0 ;  /* 0x000000013f067887 */ /* 0x000fe40008000000 */
[----:B------:R-:W-:Y:S02]  /*1b80*/  USEL UR5, UR5, URZ, UP0 ;  /* 0x0000003f05057287 */ /* 0x000fe40008000000 */
[----:B------:R-:W-:-:S06]  /*1b90*/  ULOP3.LUT UR6, UR40, UR6, URZ, 0x3c, !UPT ;  /* 0x0000000628067292 */ /* 0x000fcc000f8e3c3f */
[----:B------:R-:W-:-:S07]  /*1ba0*/  IMAD.U32 R7, RZ, RZ, UR6 ;  /* 0x00000006ff077e24 */ /* 0x000fce000f8e00ff */
.L_x_30:
[----:B------:R-:W-:Y:S05]  /*1bb0*/  @!P0 BRA `(.L_x_24) ;  /* 0x0000000000048947 */ /* 0x000fea0003800000 */
[----:B------:R-:W-:Y:S01]  /*1bc0*/  BPT.TRAP 0x1 ;  /* 0x000000040000795c */ /* 0x000fe20000300000 */
.L_x_24:
[----:B------:R-:W0:Y:S01]  /*1bd0*/  S2UR UR7, SR_CgaCtaId ;  /* 0x00000000000779c3 */ /* 0x000e220000008800 */
[----:B------:R-:W-:Y:S01]  /*1be0*/  UMOV UR6, 0x400 ;  /* 0x0000040000067882 */ /* 0x000fe20000000000 */
[----:B------:R-:W-:Y:S01]  /*1bf0*/  IMAD.U32 R5, RZ, RZ, UR5 ;  /* 0x00000005ff057e24 */ /* 0x000fe2000f8e00ff */
[----:B------:R-:W-:Y:S01]  /*1c00*/  SHF.L.U32 R4, R7, 0x1f, RZ ;  /* 0x0000001f07047819 */ /* 0x000fe200000006ff */
[----:B0-----:R-:W-:-:S06]  /*1c10*/  ULEA UR6, UR7, UR6, 0x18 ;  /* 0x0000000607067291 */ /* 0x001fcc000f8ec03f */
[----:B------:R-:W-:-:S04]  /*1c20*/  IMAD.U32 R6, RZ, RZ, UR6 ;  /* 0x00000006ff067e24 */ /* 0x000fc8000f8e00ff */
[----:B------:R-:W-:-:S04]  /*1c30*/  IMAD R5, R5, 0x8, R6 ;  /* 0x0000000805057824 */ /* 0x000fc800078e0206 */
[----:B------:R0:W1:Y:S01]  /*1c40*/  SYNCS.PHASECHK.TRANS64.TRYWAIT P1, [R5+URZ], R4 ;  /* 0x00000004050075a7 */ /* 0x000062000802017f */
[----:B------:R-:W-:Y:S05]  /*1c50*/  @!P0 BRA `(.L_x_25) ;  /* 0x0000000000048947 */ /* 0x000fea0003800000 */
[----:B------:R-:W-:Y:S01]  /*1c60*/  BPT.TRAP 0x1 ;  /* 0x000000040000795c */ /* 0x000fe20000300000 */
.L_x_25:
[----:B-1----:R-:W-:Y:S05]  /*1c70*/  @P1 BRA `(.L_x_26) ;  /* 0x0000000000081947 */ /* 0x002fea0003800000 */
[----:B------:R-:W1:Y:S02]  /*1c80*/  SYNCS.PHASECHK.TRANS64.TRYWAIT P1, [R5+URZ], R4 ;  /* 0x00000004050075a7 */ /* 0x000e64000802017f */
[----:B-1----:R-:W-:Y:S05]  /*1c90*/  @!P1 BRA `(.L_x_27) ;  /* 0x0000007000d49947 */ /* 0x002fea0003800000 */
.L_x_26:
[----:B------:R-:W-:Y:S01]  /*1ca0*/  ULEA UR6, UR5, UR4, 0x8 ;  /* 0x0000000405067291 */ /* 0x000fe2000f8e403f */
[----:B------:R-:W-:Y:S01]  /*1cb0*/  WARPGROUP.ARRIVE ;  /* 0x00000000000079c5 */ /* 0x000fe20000000000 */
[----:B------:R-:W-:Y:S01]  /*1cc0*/  ULEA UR7, UR5, UR45, 0xa ;  /* 0x0000002d05077291 */ /* 0x000fe2000f8e503f */
[----:B------:R-:W-:Y:S01]  /*1cd0*/  UMOV UR11, 0x80000020 ;  /* 0x80000020000b7882 */ /* 0x000fe20000000000 */
[----:B------:R-:W-:Y:S02]  /*1ce0*/  UMOV UR9, 0x80000020 ;  /* 0x8000002000097882 */ /* 0x000fe40000000000 */
[----:B------:R-:W-:Y:S01]  /*1cf0*/  UIADD3 UR12, UR7, 0x200, URZ ;  /* 0x00000200070c7890 */ /* 0x000fe2000fffe03f */
[----:B------:R-:W-:Y:S02]  /*1d00*/  UMOV UR10, UR6 ;  /* 0x00000006000a7c82 */ /* 0x000fe40008000000 */
[----:B------:R-:W-:Y:S02]  /*1d10*/  UMOV UR8, UR7 ;  /* 0x0000000700087c82 */ /* 0x000fe40008000000 */
[----:B------:R-:W-:Y:S01]  /*1d20*/  HGMMA.64x64x16.F32 R56, gdesc[UR8], R56, gsb0 ;  /* 0x00e00000083879f0 */ /* 0x000fe20008000838 */
[----:B------:R-:W-:Y:S01]  /*1d30*/  UMOV UR9, 0x80000020 ;  /* 0x8000002000097882 */ /* 0x000fe20000000000 */
[----:B------:R-:W-:Y:S01]  /*1d40*/  UMOV UR8, UR12 ;  /* 0x0000000c00087c82 */ /* 0x000fe20008000000 */
[----:B------:R-:W-:-:S02]  /*1d50*/  WARPGROUP.DEPBAR.LE gsb0, 0x0 ;  /* 0x00008000000079c5 */ /* 0x000fc40000010000 */
[----:B------:R-:W-:-:S06]  /*1d60*/  WARPGROUP.ARRIVE ;  /* 0x00000000000079c5 */ /* 0x000fcc0000000000 */
[----:B------:R-:W-:Y:S01]  /*1d70*/  HGMMA.64x64x16.F32 R24, gdesc[UR8], R24, gsb0 ;  /* 0x00e00000081879f0 */ /* 0x000fe20008000818 */
        /* <DEDUP_REMOVED lines=15> */
[----:B------:R-:W-:Y:S01]  /*1e70*/  BPT.TRAP 0x1 ;  /* 0x000000040000795c */ /* 0x000fe20000300000 */
.L_x_28:
[----:B------:R-:W-:-:S13]  /*1e80*/  ISETP.NE.AND P1, PT, R22, RZ, PT ;  /* 0x000000ff1600720c */ /* 0x000fda0003f25270 */
[----:B01----:R-:W-:-:S04]  /*1e90*/  @P1 IMAD R4, R3, 0x8, R6 ;  /* 0x0000000803041824 */ /* 0x003fc800078e0206 */
[----:B------:R-:W-:-:S05]  /*1ea0*/  @P1 VIADD R4, R4, 0x58 ;  /* 0x0000005804041836 */ /* 0x000fca0000000000 */
[----:B------:R-:W-:-:S04]  /*1eb0*/  @P1 PRMT R4, R19, 0x654, R4 ;  /* 0x0000065413041816 */ /* 0x000fc80000000004 */
[----:B------:R0:W-:Y:S01]  /*1ec0*/  @P1 SYNCS.ARRIVE.TRANS64.RED.A1T0 RZ, [R4+URZ], RZ ;  /* 0x000000ff04ff19a7 */ /* 0x0001e2000810043f */
[----:B------:R-:W-:-:S13]  /*1ed0*/  ISETP.GT.U32.AND P1, PT, R18, 0x1, PT ;  /* 0x000000011200780c */ /* 0x000fda0003f24070 */
[----:B0-----:R-:W-:Y:S05]  /*1ee0*/  @P1 BRA `(.L_x_29) ;  /* 0x0000000000041947 */ /* 0x001fea0003800000 */
[----:B------:R-:W-:Y:S01]  /*1ef0*/  BPT.TRAP 0x1 ;  /* 0x000000040000795c */ /* 0x000fe20000300000 */
.L_x_29:
[----:B------:R-:W-:Y:S01]  /*1f00*/  UIADD3 UR5, UR5, 0x1, URZ ;  /* 0x0000000105057890 */ /* 0x000fe2000fffe03f */
[C---:B------:R-:W-:Y:S01]  /*1f10*/  ISETP.GT.AND P2, PT, R0.reuse, 0x1, PT ;  /* 0x000000010000780c */ /* 0x040fe20003f44270 */
[----:B------:R-:W-:Y:S02]  /*1f20*/  VIADD R3, R3, 0x1 ;  /* 0x0000000103037836 */ /* 0x000fe40000000000 */
[----:B------:R-:W-:Y:S01]  /*1f30*/  UISETP.NE.AND UP0, UPT, UR5, 0xb, UPT ;  /* 0x0000000b0500788c */ /* 0x000fe2000bf05270 */
[----:B------:R-:W-:Y:S02]  /*1f40*/  VIADD R0, R0, 0xffffffff ;  /* 0xffffffff00007836 */ /* 0x000fe40000000000 */
[C---:B------:R-:W-:Y:S01]  /*1f50*/  ISETP.NE.AND P1, PT, R3.reuse, 0xb, PT ;  /* 0x0000000b0300780c */ /* 0x040fe20003f25270 */
[----:B------:R-:W-:Y:S02]  /*1f60*/  USEL UR6, URZ, 0x1, UP0 ;  /* 0x000000013f067887 */ /* 0x000fe40008000000 */
[----:B------:R-:W-:Y:S01]  /*1f70*/  USEL UR5, UR5, URZ, UP0 ;  /* 0x0000003f05057287 */ /* 0x000fe20008000000 */
[----:B------:R-:W-:-:S03]  /*1f80*/  SEL R3, R3, RZ, P1 ;  /* 0x000000ff03037207 */ /* 0x000fc60000800000 */
[----:B------:R-:W-:Y:S01]  /*1f90*/  LOP3.LUT R7, R7, UR6, RZ, 0x3c, !PT ;  /* 0x0000000607077c12 */ /* 0x000fe2000f8e3cff */
[----:B------:R-:W-:Y:S07]  /*1fa0*/  @P2 BRA `(.L_x_30) ;  /* 0xfffffffc00002947 */ /* 0x000fee000383ffff */
.L_x_23:
[----:B01----:R-:W0:Y:S02]  /*1fb0*/  LDC R0, c[0x0][0x28c] ;  /* 0x0000a300ff007b82 */ /* 0x003e240000000800 */
[----:B0-----:R-:W-:-:S13]  /*1fc0*/  ISETP.GE.AND P1, PT, R0, 0x1, PT ;  /* 0x000000010000780c */ /* 0x001fda0003f26270 */
[----:B------:R-:W-:Y:S05]  /*1fd0*/  @!P1 BRA `(.L_x_31) ;  /* 0x0000000000449947 */ /* 0x000fea0003800000 */
[----:B------:R-:W-:Y:S05]  /*1fe0*/  @!P0 BRA `(.L_x_32) ;  /* 0x0000000000048947 */ /* 0x000fea0003800000 */
[----:B------:R-:W-:Y:S01]  /*1ff0*/  BPT.TRAP 0x1 ;  /* 0x000000040000795c */ /* 0x000fe20000300000 */
.L_x_32:
[----:B------:R-:W-:-:S13]  /*2000*/  ISETP.NE.AND P0, PT, R22, RZ, PT ;  /* 0x000000ff1600720c */ /* 0x000fda0003f05270 */
[----:B------:R-:W-:-:S05]  /*2010*/  VOTEU.ANY UP0, P0 ;  /* 0x00000000003f7886 */ /* 0x000fca0000000100 */
[----:B------:R-:W-:-:S06]  /*2020*/  @UP0 UIADD3 UR4, UR44, UR41, URZ ;  /* 0x000000292c040290 */ /* 0x000fcc000fffe03f */
[----:B------:R-:W-:Y:S02]  /*2030*/  IMAD.U32 R4, RZ, RZ, UR4 ;  /* 0x00000004ff047e24 */ /* 0x000fe4000f8e00ff */
[----:B------:R-:W-:Y:S02]  /*2040*/  IMAD.U32 R3, RZ, RZ, UR4 ;  /* 0x00000004ff037e24 */ /* 0x000fe4000f8e00ff */
[----:B------:R-:W-:-:S05]  /*2050*/  @P0 IMAD.WIDE.U32 R4, R4, -0x45d1745d, RZ ;  /* 0xba2e8ba304040825 */ /* 0x000fca00078e00ff */
[----:B------:R-:W-:-:S05]  /*2060*/  @P0 SHF.R.U32.HI R0, RZ, 0x3, R5 ;  /* 0x00000003ff000819 */ /* 0x000fca0000011605 */
[----:B------:R-:W-:-:S04]  /*2070*/  @P0 IMAD R0, R0, -0xb, R3 ;  /* 0xfffffff500000824 */ /* 0x000fc800078e0203 */
[----:B------:R-:W-:-:S04]  /*2080*/  @P0 IMAD R0, R0, 0x8, R6 ;  /* 0x0000000800000824 */ /* 0x000fc800078e0206 */
[----:B------:R-:W-:-:S05]  /*2090*/  @P0 VIADD R0, R0, 0x58 ;  /* 0x0000005800000836 */ /* 0x000fca0000000000 */
[----:B------:R-:W-:-:S04]  /*20a0*/  @P0 PRMT R0, R19, 0x654, R0 ;  /* 0x0000065413000816 */ /* 0x000fc80000000000 */
[----:B------:R0:W-:Y:S01]  /*20b0*/  @P0 SYNCS.ARRIVE.TRANS64.RED.A1T0 RZ, [R0+URZ], RZ ;  /* 0x000000ff00ff09a7 */ /* 0x0001e2000810043f */
[----:B------:R-:W-:-:S13]  /*20c0*/  ISETP.GT.U32.AND P0, PT, R18, 0x1, PT ;  /* 0x000000011200780c */ /* 0x000fda0003f04070 */
[----:B0-----:R-:W-:Y:S05]  /*20d0*/  @P0 BRA `(.L_x_31) ;  /* 0x0000000000040947 */ /* 0x001fea0003800000 */
[----:B------:R-:W-:Y:S01]  /*20e0*/  BPT.TRAP 0x1 ;  /* 0x000000040000795c */ /* 0x000fe20000300000 */
.L_x_31:
[----:B------:R-:W-:Y:S01]  /*20f0*/  IMAD.SHL.U32 R102, R102, 0x40, RZ ;  /* 0x0000004066667824 */ /* 0x000fe200078e00ff */
[----:B------:R-:W-:Y:S01]  /*2100*/  UIADD3 UR41, UR43, UR41, URZ ;  /* 0x000000292b297290 */ /* 0x000fe2000fffe03f */
[----:B------:R-:W-:Y:S01]  /*2110*/  SHF.R.S32.HI R11, RZ, 0x1f, R23 ;  /* 0x0000001fff0b7819 */ /* 0x000fe20000011417 */
[----:B------:R-:W-:Y:S01]  /*2120*/  ULDC UR7, c[0x0][0x288] ;  /* 0x0000a20000077ab9 */ /* 0x000fe20000000800 */
[----:B------:R-:W-:Y:S01]  /*2130*/  IMAD.SHL.U32 R6, R109, 0x100, RZ ;  /* 0x000001006d067824 */ /* 0x000fe200078e00ff */
[C---:B------:R-:W-:Y:S01]  /*2140*/  LOP3.LUT R8, R102.reuse, 0x6, R98, 0xf8, !PT ;  /* 0x0000000666087812 */ /* 0x040fe200078ef862 */
[----:B------:R-:W-:Y:S01]  /*2150*/  UISETP.GT.U32.AND UP0, UPT, UR41, 0xa, UPT ;  /* 0x0000000a2900788c */ /* 0x000fe2000bf04070 */
[----:B------:R-:W-:Y:S01]  /*2160*/  ISETP.GE.AND P0, PT, R102, UR7, PT ;  /* 0x0000000766007c0c */ /* 0x000fe2000bf06270 */
[----:B------:R-:W-:Y:S01]  /*2170*/  ULDC.64 UR4, c[0x0][0x5d0] ;  /* 0x0001740000047ab9 */ /* 0x000fe20000000a00 */
[----:B------:R-:W-:Y:S01]  /*2180*/  SHF.R.S32.HI R9, RZ, 0x1f, R8 ;  /* 0x0000001fff097819 */ /* 0x000fe20000011408 */
[----:B------:R-:W-:Y:S01]  /*2190*/  ULDC UR10, c[0x0][0x284] ;  /* 0x0000a100000a7ab9 */ /* 0x000fe20000000800 */
[----:B------:R-:W-:Y:S01]  /*21a0*/  IMAD R0, R11, UR4, RZ ;  /* 0x000000040b007c24 */ /* 0x000fe2000f8e02ff */
[----:B------:R-:W-:Y:S01]  /*21b0*/  UISETP.LT.U32.AND UP0, UPT, UR43, 0xb, UP0 ;  /* 0x0000000b2b00788c */ /* 0x000fe20008701070 */
[----:B------:R-:W-:Y:S01]  /*21c0*/  ISETP.GE.OR P0, PT, R6, UR10, P0 ;  /* 0x0000000a06007c0c */ /* 0x000fe20008706670 */
[----:B------:R-:W-:Y:S01]  /*21d0*/  UISETP.GE.U32.AND UP1, UPT, UR43, 0xb, UPT ;  /* 0x0000000b2b00788c */ /* 0x000fe2000bf26070 */
[C---:B------:R-:W-:Y:S01]  /*21e0*/  IMAD R3, R23.reuse, UR5, R0 ;  /* 0x0000000517037c24 */ /* 0x040fe2000f8e0200 */
[----:B------:R-:W-:Y:S01]  /*21f0*/  USEL UR6, URZ, 0x1, !UP0 ;  /* 0x000000013f067887 */ /* 0x000fe2000c000000 */
[----:B------:R-:W-:Y:S01]  /*2200*/  IMAD.WIDE.U32 R4, R23, UR4, R8 ;  /* 0x0000000417047c25 */ /* 0x000fe2000f8e0008 */
[----:B------:R-:W-:Y:S01]  /*2210*/  UIMAD.WIDE.U32 UR4, UR41, -0x45d1745d, URZ ;  /* 0xba2e8ba3290478a5 */ /* 0x000fe2000f8e003f */
[----:B------:R-:W-:-:S02]  /*2220*/  ULDC.64 UR8, c[0x0][0x5c8] ;  /* 0x0001720000087ab9 */ /* 0x000fc40000000a00 */
[----:B------:R-:W-:Y:S01]  /*2230*/  IMAD.WIDE R108, R109, 0x100, R88 ;  /* 0x000001006d6c7825 */ /* 0x000fe200078e0258 */
[----:B------:R-:W-:Y:S02]  /*2240*/  USHF.R.U32.HI UR4, URZ, 0x3, UR5 ;  /* 0x000000033f047899 */ /* 0x000fe40008011605 */
[----:B------:R-:W-:Y:S01]  /*2250*/  ULOP3.LUT UR40, UR40, UR6, URZ, 0x3c, !UPT ;  /* 0x0000000628287292 */ /* 0x000fe2000f8e3c3f */
[----:B------:R-:W-:Y:S01]  /*2260*/  IMAD R7, R109, UR8, RZ ;  /* 0x000000086d077c24 */ /* 0x000fe2000f8e02ff */
[----:B------:R-:W-:Y:S01]  /*2270*/  UIMAD UR41, UR4, -0xb, UR41 ;  /* 0xfffffff5042978a4 */ /* 0x000fe2000f8e0229 */
[----:B------:R-:W-:Y:S01]  /*2280*/  IMAD.IADD R5, R5, 0x1, R3 ;  /* 0x0000000105057824 */ /* 0x000fe200078e0203 */
[----:B------:R-:W-:Y:S01]  /*2290*/  @UP1 ULOP3.LUT UR40, UR40, 0x1, UR4, 0x78, !UPT ;  /* 0x0000000128281892 */ /* 0x000fe2000f8e7804 */
[C---:B------:R-:W-:Y:S02]  /*22a0*/  IMAD R7, R108.reuse, UR9, R7 ;  /* 0x000000096c077c24 */ /* 0x040fe4000f8e0207 */
[----:B------:R-:W-:-:S04]  /*22b0*/  IMAD.WIDE.U32 R112, R108, UR8, R4 ;  /* 0x000000086c707c25 */ /* 0x000fc8000f8e0004 */
[----:B------:R-:W-:Y:S01]  /*22c0*/  IMAD.MOV.U32 R0, RZ, RZ, -0x1 ;  /* 0xffffffffff007424 */ /* 0x000fe200078e00ff */
[----:B------:R-:W-:Y:S06]  /*22d0*/  @P0 BRA `(.L_x_33) ;  /* 0x0000004c00100947 */ /* 0x000fec0003800000 */
[----:B-----5:R-:W-:Y:S01]  /*22e0*/  FSETP.NEU.AND P1, PT, R91, RZ, PT ;  /* 0x000000ff5b00720b */ /* 0x020fe20003f2d000 */
[----:B------:R-:W-:Y:S01]  /*22f0*/  IMAD.IADD R4, R97, 0x1, -R102 ;  /* 0x0000000161047824 */ /* 0x000fe200078e0a66 */
[----:B------:R-:W-:Y:S01]  /*2300*/  BSSY B0, `(.L_x_33) ;  /* 0x00004c1000007945 */ /* 0x000fe20003800000 */
[----:B------:R-:W-:Y:S02]  /*2310*/  IMAD.IADD R3, R101, 0x1, -R6 ;  /* 0x0000000165037824 */ /* 0x000fe400078e0a06 */
[----:B------:R-:W-:Y:S01]  /*2320*/  IMAD.IADD R105, R113, 0x1, R7 ;  /* 0x0000000171697824 */ /* 0x000fe200078e0207 */
[----:B------:R-:W-:-:S04]  /*2330*/  ISETP.GT.AND P6, PT, R4, RZ, PT ;  /* 0x000000ff0400720c */ /* 0x000fc80003fc4270 */
[----:B------:R-:W-:-:S03]  /*2340*/  ISETP.GT.AND P0, PT, R3, RZ, P6 ;  /* 0x000000ff0300720c */ /* 0x000fc60003704270 */
[----:B------:R-:W-:Y:S10]  /*2350*/  @!P1 BRA `(.L_x_34) ;  /* 0x0000003400809947 */ /* 0x000ff40003800000 */
[----:B------:R-:W0:Y:S01]  /*2360*/  LDC.64 R14, c[0x0][0x5b8] ;  /* 0x00016e00ff0e7b82 */ /* 0x000e220000000a00 */
[----:B------:R-:W-:-:S07]  /*2370*/  ULDC.64 UR4, c[0x0][0x5c0] ;  /* 0x0001700000047ab9 */ /* 0x000fce0000000a00 */
[----:B------:R-:W1:Y:S08]  /*2380*/  LDC.64 R106, c[0x0][0x5b0] ;  /* 0x00016c00ff6a7b82 */ /* 0x000e700000000a00 */
[----:B------:R-:W2:Y:S01]  /*2390*/  LDC.64 R12, c[0x0][0x5a8] ;  /* 0x00016a00ff0c7b82 */ /* 0x000ea20000000a00 */
[-C--:B0-----:R-:W-:Y:S02]  /*23a0*/  IMAD R6, R11, R14.reuse, RZ ;  /* 0x0000000e0b067224 */ /* 0x081fe400078e02ff */
[----:B------:R-:W-:-:S04]  /*23b0*/  IMAD.WIDE.U32 R20, R23, R14, R8 ;  /* 0x0000000e17147225 */ /* 0x000fc800078e0008 */
[----:B------:R-:W-:Y:S02]  /*23c0*/  IMAD R115, R23, R15, R6 ;  /* 0x0000000f17737224 */ /* 0x000fe400078e0206 */
[-C--:B-1----:R-:W-:Y:S02]  /*23d0*/  IMAD R5, R109, R106.reuse, RZ ;  /* 0x0000006a6d057224 */ /* 0x082fe400078e02ff */
[----:B------:R-:W-:Y:S02]  /*23e0*/  IMAD.IADD R103, R21, 0x1, R115 ;  /* 0x0000000115677824 */ /* 0x000fe400078e0273 */
[----:B------:R-:W-:Y:S02]  /*23f0*/  IMAD.MOV.U32 R102, RZ, RZ, R20 ;  /* 0x000000ffff667224 */ /* 0x000fe400078e0014 */
[C---:B------:R-:W-:Y:S02]  /*2400*/  IMAD R119, R108.reuse, R107, R5 ;  /* 0x0000006b6c777224 */ /* 0x040fe400078e0205 */
[----:B------:R-:W-:-:S04]  /*2410*/  IMAD.WIDE.U32 R6, R108, R106, R102 ;  /* 0x0000006a6c067225 */ /* 0x000fc800078e0066 */
[----:B------:R-:W-:Y:S01]  /*2420*/  IMAD.IADD R5, R7, 0x1, R119 ;  /* 0x0000000107057824 */ /* 0x000fe200078e0277 */
[----:B--2---:R-:W-:-:S04]  /*2430*/  LEA R10, P1, R6, R12, 0x1 ;  /* 0x0000000c060a7211 */ /* 0x004fc800078208ff */
[----:B------:R-:W-:-:S05]  /*2440*/  LEA.HI.X R11, R6, R13, R5, 0x1, P1 ;  /* 0x0000000d060b7211 */ /* 0x000fca00008f0c05 */
[----:B------:R-:W2:Y:S01]  /*2450*/  @P0 LDG.E.LTC128B.U16 R5, desc[UR38][R10.64] ;  /* 0x000000260a050981 */ /* 0x000ea2000c1e1520 */
[----:B------:R-:W-:Y:S01]  /*2460*/  ISETP.GT.AND P4, PT, R4, 0x1, PT ;  /* 0x000000010400780c */ /* 0x000fe20003f84270 */
[----:B------:R-:W-:Y:S01]  /*2470*/  IMAD.WIDE.U32 R6, R108, R106, R8 ;  /* 0x0000006a6c067225 */ /* 0x000fe200078e0008 */
[----:B------:R-:W-:Y:S01]  /*2480*/  BSSY B1, `(.L_x_35) ;  /* 0x0000013000017945 */ /* 0x000fe20003800000 */
[----:B------:R-:W-:Y:S02]  /*2490*/  SHF.L.U64.HI R113, R106, 0x3, R107 ;  /* 0x000000036a717819 */ /* 0x000fe4000001026b */
[----:B------:R-:W-:Y:S01]  /*24a0*/  IMAD.IADD R7, R119, 0x1, R7 ;  /* 0x0000000177077824 */ /* 0x000fe200078e0207 */
[----:B------:R-:W-:Y:S01]  /*24b0*/  P2R R118, PR, RZ, 0x10 ;  /* 0x00000010ff767803 */ /* 0x000fe20000000000 */
[----:B------:R-:W-:-:S04]  /*24c0*/  IMAD.WIDE.U32 R110, R23, R14, R6 ;  /* 0x0000000e176e7225 */ /* 0x000fc800078e0006 */
[----:B------:R-:W-:Y:S01]  /*24d0*/  IMAD.IADD R7, R115, 0x1, R111 ;  /* 0x0000000173077824 */ /* 0x000fe200078e026f */
[----:B------:R-:W-:-:S04]  /*24e0*/  LEA R6, P2, R110, R12, 0x1 ;  /* 0x0000000c6e067211 */ /* 0x000fc800078408ff */
[----:B------:R-:W-:Y:S01]  /*24f0*/  LEA.HI.X R7, R110, R13, R7, 0x1, P2 ;  /* 0x0000000d6e077211 */ /* 0x000fe200010f0c07 */
[----:B--2---:R-:W-:-:S05]  /*2500*/  HADD2.F32 R104, -RZ, R5.H0_H0 ;  /* 0x20000005ff687230 */ /* 0x004fca0000004100 */
[----:B------:R-:W-:Y:S01]  /*2510*/  FMUL R15, R104, R91 ;  /* 0x0000005b680f7220 */ /* 0x000fe20000400000 */
[----:B------:R-:W-:-:S03]  /*2520*/  LEA R104, P1, R112, UR4, 0x1 ;  /* 0x0000000470687c11 */ /* 0x000fc6000f8208ff */
[----:B------:R-:W-:Y:S01]  /*2530*/  FFMA R15, R56, R90, R15 ;  /* 0x0000005a380f7223 */ /* 0x000fe2000000000f */
[----:B------:R-:W-:Y:S01]  /*2540*/  LEA.HI.X R105, R112, UR5, R105, 0x1, P1 ;  /* 0x0000000570697c11 */ /* 0x000fe200088f0c69 */
[----:B------:R-:W-:Y:S01]  /*2550*/  IMAD.SHL.U32 R112, R106, 0x8, RZ ;  /* 0x000000086a707824 */ /* 0x000fe200078e00ff */
[----:B------:R-:W-:Y:S02]  /*2560*/  ISETP.GT.AND P1, PT, R3, RZ, P4 ;  /* 0x000000ff0300720c */ /* 0x000fe40002724270 */
[----:B------:R-:W-:-:S05]  /*2570*/  F2FP.F16.F32.PACK_AB R15, RZ, R15 ;  /* 0x0000000fff0f723e */ /* 0x000fca00000000ff */
[----:B------:R0:W-:Y:S06]  /*2580*/  @P0 STG.E.U16 desc[UR38][R104.64], R15 ;  /* 0x0000000f68000986 */ /* 0x0001ec000c101526 */
[----:B------:R-:W-:Y:S05]  /*2590*/  @!P1 BRA `(.L_x_36) ;  /* 0x0000000000049947 */ /* 0x000fea0003800000 */
[----:B------:R1:W5:Y:S02]  /*25a0*/  LDG.E.LTC128B.U16 R5, desc[UR38][R6.64+0x2] ;  /* 0x0000022606057981 */ /* 0x000364000c1e1520 */
.L_x_36:
[----:B------:R-:W-:Y:S05]  /*25b0*/  BSYNC B1 ;  /* 0x0000000000017941 */ /* 0x000fea0003800000 */
.L_x_35:
[----:B-----5:R-:W-:Y:S01]  /*25c0*/  HADD2.F32 R10, -RZ, R5.H0_H0 ;  /* 0x20000005ff0a7230 */ /* 0x020fe20000004100 */
[----:B------:R-:W-:Y:S01]  /*25d0*/  ISETP.GT.AND P0, PT, R3, 0x8, P6 ;  /* 0x000000080300780c */ /* 0x000fe20003704270 */
[----:B------:R-:W-:Y:S01]  /*25e0*/  IMAD.WIDE.U32 R116, R108, R106, R112 ;  /* 0x0000006a6c747225 */ /* 0x000fe200078e0070 */
[----:B0-----:R-:W-:-:S03]  /*25f0*/  PRMT R15, R5, 0x7610, R15 ;  /* 0x00007610050f7816 */ /* 0x001fc6000000000f */
[----:B------:R-:W-:Y:S01]  /*2600*/  FMUL R10, R10, R91 ;  /* 0x0000005b0a0a7220 */ /* 0x000fe20000400000 */
[----:B------:R-:W-:Y:S01]  /*2610*/  IMAD.IADD R119, R119, 0x1, R117 ;  /* 0x0000000177777824 */ /* 0x000fe200078e0275 */
[----:B------:R-:W-:Y:S02]  /*2620*/  IADD3 R11, P2, R20, R116, RZ ;  /* 0x00000074140b7210 */ /* 0x000fe40007f5e0ff */
[----:B------:R-:W-:-:S03]  /*2630*/  FFMA R57, R57, R90, R10 ;  /* 0x0000005a39397223 */ /* 0x000fc6000000000a */
[----:B------:R-:W-:Y:S01]  /*2640*/  IMAD.X R56, R119, 0x1, R103, P2 ;  /* 0x0000000177387824 */ /* 0x000fe200010e0667 */
[C---:B------:R-:W-:Y:S02]  /*2650*/  LEA R10, P2, R11.reuse, R12, 0x1 ;  /* 0x0000000c0b0a7211 */ /* 0x040fe400078408ff */
[----:B------:R-:W-:Y:S02]  /*2660*/  F2FP.F16.F32.PACK_AB R57, RZ, R57 ;  /* 0x00000039ff39723e */ /* 0x000fe400000000ff */
[----:B------:R-:W-:Y:S01]  /*2670*/  LEA.HI.X R11, R11, R13, R56, 0x1, P2 ;  /* 0x0000000d0b0b7211 */ /* 0x000fe200010f0c38 */
[----:B------:R-:W-:Y:S01]  /*2680*/  @P1 IMAD.MOV.U32 R56, RZ, RZ, R104 ;  /* 0x000000ffff381224 */ /* 0x000fe200078e0068 */
[----:B------:R-:W-:Y:S01]  /*2690*/  PRMT R111, R57, 0x7610, R111 ;  /* 0x00007610396f7816 */ /* 0x000fe2000000006f */
[----:B------:R-:W-:-:S05]  /*26a0*/  @P1 IMAD.MOV.U32 R57, RZ, RZ, R105 ;  /* 0x000000ffff391224 */ /* 0x000fca00078e0069 */
[----:B------:R0:W-:Y:S04]  /*26b0*/  @P1 STG.E.U16 desc[UR38][R56.64+0x2], R111 ;  /* 0x0000026f38001986 */ /* 0x0001e8000c101526 */
[----:B------:R-:W2:Y:S01]  /*26c0*/  @P0 LDG.E.LTC128B.U16 R15, desc[UR38][R10.64] ;  /* 0x000000260a0f0981 */ /* 0x000ea2000c1e1520 */
[----:B------:R-:W-:Y:S01]  /*26d0*/  IADD3 R116, P1, R8, R116, RZ ;  /* 0x0000007408747210 */ /* 0x000fe20007f3e0ff */
[----:B------:R-:W-:Y:S01]  /*26e0*/  BSSY B1, `(.L_x_37) ;  /* 0x0000012000017945 */ /* 0x000fe20003800000 */
[----:B------:R-:W-:-:S03]  /*26f0*/  SHF.L.U64.HI R121, R92, 0x1, R95 ;  /* 0x000000015c797819 */ /* 0x000fc6000001025f */
[----:B------:R-:W-:Y:S01]  /*2700*/  IMAD.X R117, R9, 0x1, R119, P1 ;  /* 0x0000000109757824 */ /* 0x000fe200008e0677 */
[----:B------:R-:W-:Y:S01]  /*2710*/  ISETP.GT.AND P1, PT, R3, 0x8, P4 ;  /* 0x000000080300780c */ /* 0x000fe20002724270 */
[----:B------:R-:W-:Y:S02]  /*2720*/  IMAD.SHL.U32 R119, R92, 0x2, RZ ;  /* 0x000000025c777824 */ /* 0x000fe400078e00ff */
[----:B------:R-:W-:-:S04]  /*2730*/  IMAD.WIDE.U32 R116, R23, R14, R116 ;  /* 0x0000000e17747225 */ /* 0x000fc800078e0074 */
[----:B0-----:R-:W-:Y:S01]  /*2740*/  IMAD.IADD R57, R115, 0x1, R117 ;  /* 0x0000000173397824 */ /* 0x001fe200078e0275 */
[----:B------:R-:W-:-:S04]  /*2750*/  LEA R56, P3, R116, R12, 0x1 ;  /* 0x0000000c74387211 */ /* 0x000fc800078608ff */
[----:B------:R-:W-:Y:S01]  /*2760*/  LEA.HI.X R57, R116, R13, R57, 0x1, P3 ;  /* 0x0000000d74397211 */ /* 0x000fe200018f0c39 */
[----:B--2---:R-:W-:-:S05]  /*2770*/  HADD2.F32 R110, -RZ, R15.H0_H0 ;  /* 0x2000000fff6e7230 */ /* 0x004fca0000004100 */
[----:B------:R-:W-:Y:S01]  /*2780*/  FMUL R5, R110, R91 ;  /* 0x0000005b6e057220 */ /* 0x000fe20000400000 */
[----:B------:R-:W-:-:S03]  /*2790*/  IADD3 R110, P2, R119, R104, RZ ;  /* 0x00000068776e7210 */ /* 0x000fc60007f5e0ff */
[----:B------:R-:W-:Y:S02]  /*27a0*/  FFMA R5, R58, R90, R5 ;  /* 0x0000005a3a057223 */ /* 0x000fe40000000005 */
[----:B------:R-:W-:-:S03]  /*27b0*/  IMAD.X R111, R121, 0x1, R105, P2 ;  /* 0x00000001796f7824 */ /* 0x000fc600010e0669 */
[----:B------:R-:W-:-:S05]  /*27c0*/  F2FP.F16.F32.PACK_AB R5, RZ, R5 ;  /* 0x00000005ff05723e */ /* 0x000fca00000000ff */
[----:B------:R0:W-:Y:S01]  /*27d0*/  @P0 STG.E.U16 desc[UR38][R110.64], R5 ;  /* 0x000000056e000986 */ /* 0x0001e2000c101526 */
[----:B------:R-:W-:Y:S05]  /*27e0*/  @!P1 BRA `(.L_x_38) ;  /* 0x0000000000049947 */ /* 0x000fea0003800000 */
[----:B------:R2:W5:Y:S02]  /*27f0*/  LDG.E.LTC128B.U16 R15, desc[UR38][R56.64+0x2] ;  /* 0x00000226380f7981 */ /* 0x000564000c1e1520 */
.L_x_38:
[----:B------:R-:W-:Y:S05]  /*2800*/  BSYNC B1 ;  /* 0x0000000000017941 */ /* 0x000fea0003800000 */
.L_x_37:
[----:B-----5:R-:W-:Y:S01]  /*2810*/  HADD2.F32 R10, -RZ, R15.H0_H0 ;  /* 0x2000000fff0a7230 */ /* 0x020fe20000004100 */
[----:B------:R-:W-:Y:S01]  /*2820*/  ISETP.GT.AND P4, PT, R4, 0x8, PT ;  /* 0x000000080400780c */ /* 0x000fe20003f84270 */
[----:B------:R-:W-:Y:S01]  /*2830*/  IMAD.MOV.U32 R58, RZ, RZ, R110 ;  /* 0x000000ffff3a7224 */ /* 0x000fe200078e006e */
[----:B------:R-:W-:Y:S01]  /*2840*/  BSSY B1, `(.L_x_39) ;  /* 0x000000b000017945 */ /* 0x000fe20003800000 */
[----:B------:R-:W-:Y:S01]  /*2850*/  PRMT R116, R15, 0x7610, R116 ;  /* 0x000076100f747816 */ /* 0x000fe20000000074 */
[----:B------:R-:W-:Y:S01]  /*2860*/  FMUL R10, R10, R91 ;  /* 0x0000005b0a0a7220 */ /* 0x000fe20000400000 */
[----:B------:R-:W-:Y:S02]  /*2870*/  ISETP.GT.AND P0, PT, R3, RZ, P4 ;  /* 0x000000ff0300720c */ /* 0x000fe40002704270 */
[----:B------:R-:W-:Y:S01]  /*2880*/  P2R R117, PR, RZ, 0x10 ;  /* 0x00000010ff757803 */ /* 0x000fe20000000000 */
[----:B------:R-:W-:Y:S01]  /*2890*/  FFMA R10, R59, R90, R10 ;  /* 0x0000005a3b0a7223 */ /* 0x000fe2000000000a */
[----:B------:R-:W-:-:S04]  /*28a0*/  IMAD.MOV.U32 R59, RZ, RZ, R111 ;  /* 0x000000ffff3b7224 */ /* 0x000fc800078e006f */
[----:B------:R-:W-:-:S05]  /*28b0*/  F2FP.F16.F32.PACK_AB R10, RZ, R10 ;  /* 0x0000000aff0a723e */ /* 0x000fca00000000ff */
[----:B------:R3:W-:Y:S01]  /*28c0*/  @P1 STG.E.U16 desc[UR38][R58.64+0x2], R10 ;  /* 0x0000020a3a001986 */ /* 0x0007e2000c101526 */
[----:B------:R-:W-:Y:S05]  /*28d0*/  @!P0 BRA `(.L_x_40) ;  /* 0x0000000000048947 */ /* 0x000fea0003800000 */
[----:B------:R4:W5:Y:S02]  /*28e0*/  LDG.E.LTC128B.U16 R116, desc[UR38][R6.64+0x10] ;  /* 0x0000102606747981 */ /* 0x000964000c1e1520 */
.L_x_40:
[----:B------:R-:W-:Y:S05]  /*28f0*/  BSYNC B1 ;  /* 0x0000000000017941 */ /* 0x000fea0003800000 */
.L_x_39:
[----:B---3-5:R-:W-:Y:S01]  /*2900*/  HADD2.F32 R10, -RZ, R116.H0_H0 ;  /* 0x20000074ff0a7230 */ /* 0x028fe20000004100 */
[C---:B0-----:R-:W-:Y:S01]  /*2910*/  SHF.L.U64.HI R5, R93.reuse, 0x1, R94 ;  /* 0x000000015d057819 */ /* 0x041fe2000001025e */
[----:B------:R-:W-:Y:S01]  /*2920*/  IMAD.SHL.U32 R15, R93, 0x2, RZ ;  /* 0x000000025d0f7824 */ /* 0x000fe200078e00ff */
[----:B------:R-:W-:Y:S01]  /*2930*/  ISETP.GT.AND P3, PT, R4, 0x9, PT ;  /* 0x000000090400780c */ /* 0x000fe20003f64270 */
[----:B------:R-:W-:Y:S01]  /*2940*/  BSSY B1, `(.L_x_41) ;  /* 0x000000b000017945 */ /* 0x000fe20003800000 */
[----:B------:R-:W-:Y:S02]  /*2950*/  FMUL R11, R10, R91 ;  /* 0x0000005b0a0b7220 */ /* 0x000fe40000400000 */
[----:B------:R-:W-:Y:S02]  /*2960*/  IADD3 R10, P1, P2, R15, R104, R119 ;  /* 0x000000680f0a7210 */ /* 0x000fe40007a3e077 */
[----:B------:R-:W-:Y:S01]  /*2970*/  FFMA R60, R60, R90, R11 ;  /* 0x0000005a3c3c7223 */ /* 0x000fe2000000000b */
[----:B------:R-:W-:-:S02]  /*2980*/  P2R R119, PR, RZ, 0x8 ;  /* 0x00000008ff777803 */ /* 0x000fc40000000000 */
[----:B------:R-:W-:Y:S02]  /*2990*/  IADD3.X R11, R5, R105, R121, P1, P2 ;  /* 0x00000069050b7210 */ /* 0x000fe40000fe4479 */
[----:B------:R-:W-:Y:S02]  /*29a0*/  F2FP.F16.F32.PACK_AB R60, RZ, R60 ;  /* 0x0000003cff3c723e */ /* 0x000fe400000000ff */
[----:B------:R-:W-:-:S03]  /*29b0*/  ISETP.GT.AND P1, PT, R3, RZ, P3 ;  /* 0x000000ff0300720c */ /* 0x000fc60001f24270 */
[----:B------:R0:W-:Y:S10]  /*29c0*/  @P0 STG.E.U16 desc[UR38][R104.64+0x10], R60 ;  /* 0x0000103c68000986 */ /* 0x0001f4000c101526 */
[----:B------:R-:W-:Y:S05]  /*29d0*/  @!P1 BRA `(.L_x_42) ;  /* 0x0000000000049947 */ /* 0x000fea0003800000 */
[----:B------:R3:W5:Y:S02]  /*29e0*/  LDG.E.LTC128B.U16 R116, desc[UR38][R6.64+0x12] ;  /* 0x0000122606747981 */ /* 0x000764000c1e1520 */
.L_x_42:
[----:B------:R-:W-:Y:S05]  /*29f0*/  BSYNC B1 ;  /* 0x0000000000017941 */ /* 0x000fea0003800000 */
.L_x_41:
[----:B0----5:R-:W-:Y:S01]  /*2a00*/  HADD2.F32 R60, -RZ, R116.H0_H0 ;  /* 0x20000074ff3c7230 */ /* 0x021fe20000004100 */
[----:B------:R-:W-:Y:S01]  /*2a10*/  ISETP.GT.AND P0, PT, R3, 0x8, P4 ;  /* 0x000000080300780c */ /* 0x000fe20002704270 */
[----:B------:R-:W-:Y:S03]  /*2a20*/  BSSY B1, `(.L_x_43) ;  /* 0x000000a000017945 */ /* 0x000fe60003800000 */
[----:B------:R-:W-:-:S04]  /*2a30*/  FMUL R60, R60, R91 ;  /* 0x0000005b3c3c7220 */ /* 0x000fc80000400000 */
[----:B------:R-:W-:Y:S01]  /*2a40*/  FFMA R60, R61, R90, R60 ;  /* 0x0000005a3d3c7223 */ /* 0x000fe2000000003c */
[----:B------:R-:W-:-:S04]  /*2a50*/  @P1 IMAD.MOV.U32 R61, RZ, RZ, R105 ;  /* 0x000000ffff3d1224 */ /* 0x000fc800078e0069 */
[----:B------:R-:W-:-:S04]  /*2a60*/  F2FP.F16.F32.PACK_AB R60, RZ, R60 ;  /* 0x0000003cff3c723e */ /* 0x000fc800000000ff */
[----:B------:R-:W-:Y:S01]  /*2a70*/  PRMT R120, R60, 0x7610, R120 ;  /* 0x000076103c787816 */ /* 0x000fe20000000078 */
[----:B------:R-:W-:-:S05]  /*2a80*/  @P1 IMAD.MOV.U32 R60, RZ, RZ, R104 ;  /* 0x000000ffff3c1224 */ /* 0x000fca00078e0068 */
[----:B------:R0:W-:Y:S01]  /*2a90*/  @P1 STG.E.U16 desc[UR38][R60.64+0x12], R120 ;  /* 0x000012783c001986 */ /* 0x0001e2000c101526 */
[----:B------:R-:W-:Y:S05]  /*2aa0*/  @!P0 BRA `(.L_x_44) ;  /* 0x0000000000048947 */ /* 0x000fea0003800000 */
[----:B------:R0:W5:Y:S02]  /*2ab0*/  LDG.E.LTC128B.U16 R116, desc[UR38][R56.64+0x10] ;  /* 0x0000102638747981 */ /* 0x000164000c1e1520 */
.L_x_44:
[----:B------:R-:W-:Y:S05]  /*2ac0*/  BSYNC B1 ;  /* 0x0000000000017941 */ /* 0x000fea0003800000 */
.L_x_43:
[----:B0----5:R-:W-:Y:S01]  /*2ad0*/  HADD2.F32 R60, -RZ, R116.H0_H0 ;  /* 0x20000074ff3c7230 */ /* 0x021fe20000004100 */
[----:B------:R-:W-:Y:S01]  /*2ae0*/  ISETP.GT.AND P1, PT, R3, 0x8, P3 ;  /* 0x000000080300780c */ /* 0x000fe20001f24270 */
[----:B------:R-:W-:Y:S03]  /*2af0*/  BSSY B1, `(.L_x_45) ;  /* 0x0000007000017945 */ /* 0x000fe60003800000 */
[----:B------:R-:W-:-:S04]  /*2b00*/  FMUL R61, R60, R91 ;  /* 0x0000005b3c3d7220 */ /* 0x000fc80000400000 */
[----:B------:R-:W-:-:S05]  /*2b10*/  FFMA R61, R62, R90, R61 ;  /* 0x0000005a3e3d7223 */ /* 0x000fca000000003d */
[----:B------:R-:W-:-:S05]  /*2b20*/  F2FP.F16.F32.PACK_AB R61, RZ, R61 ;  /* 0x0000003dff3d723e */ /* 0x000fca00000000ff */
[----:B------:R0:W-:Y:S01]  /*2b30*/  @P0 STG.E.U16 desc[UR38][R58.64+0x10], R61 ;  /* 0x0000103d3a000986 */ /* 0x0001e2000c101526 */
[----:B------:R-:W-:Y:S05]  /*2b40*/  @!P1 BRA `(.L_x_46) ;  /* 0x0000000000049947 */ /* 0x000fea0003800000 */
[----:B------:R0:W5:Y:S02]  /*2b50*/  LDG.E.LTC128B.U16 R116, desc[UR38][R56.64+0x12] ;  /* 0x0000122638747981 */ /* 0x000164000c1e1520 */
.L_x_46:
[----:B------:R-:W-:Y:S05]  /*2b60*/  BSYNC B1 ;  /* 0x0000000000017941 */ /* 0x000fea0003800000 */
.L_x_45:
[----:B-----5:R-:W-:Y:S01]  /*2b70*/  HADD2.F32 R60, -RZ, R116.H0_H0 ;  /* 0x20000074ff3c7230 */ /* 0x020fe20000004100 */
[----:B------:R-:W-:Y:S01]  /*2b80*/  IADD3 R123, P0, R108, 0x80, RZ ;  /* 0x000000806c7b7810 */ /* 0x000fe20007f1e0ff */
[----:B------:R-:W-:Y:S01]  /*2b90*/  BSSY B1, `(.L_x_47) ;  /* 0x000000b000017945 */ /* 0x000fe20003800000 */
[----:B------:R-:W-:Y:S02]  /*2ba0*/  ISETP.GT.AND P2, PT, R4, 0x10, PT ;  /* 0x000000100400780c */ /* 0x000fe40003f44270 */
[----:B------:R-:W-:Y:S01]  /*2bb0*/  FMUL R60, R60, R91 ;  /* 0x0000005b3c3c7220 */ /* 0x000fe20000400000 */
[----:B------:R-:W-:Y:S01]  /*2bc0*/  IMAD.X R109, RZ, RZ, R109, P0 ;  /* 0x000000ffff6d7224 */ /* 0x000fe200000e066d */
[----:B------:R-:W-:Y:S02]  /*2bd0*/  ISETP.GT.AND P0, PT, R3, RZ, P2 ;  /* 0x000000ff0300720c */ /* 0x000fe40001704270 */
[----:B------:R-:W-:Y:S01]  /*2be0*/  FFMA R60, R63, R90, R60 ;  /* 0x0000005a3f3c7223 */ /* 0x000fe2000000003c */
[----:B------:R-:W-:-:S04]  /*2bf0*/  P2R R120, PR, RZ, 0x4 ;  /* 0x00000004ff787803 */ /* 0x000fc80000000000 */
[----:B------:R-:W-:-:S05]  /*2c00*/  F2FP.F16.F32.PACK_AB R60, RZ, R60 ;  /* 0x0000003cff3c723e */ /* 0x000fca00000000ff */
[----:B------:R0:W-:Y:S01]  /*2c10*/  @P1 STG.E.U16 desc[UR38][R58.64+0x12], R60 ;  /* 0x0000123c3a001986 */ /* 0x0001e2000c101526 */
[----:B------:R-:W-:Y:S05]  /*2c20*/  @!P0 BRA `(.L_x_48) ;  /* 0x0000000000048947 */ /* 0x000fea0003800000 */
[----:B------:R0:W5:Y:S02]  /*2c30*/  LDG.E.LTC128B.U16 R116, desc[UR38][R6.64+0x20] ;  /* 0x0000202606747981 */ /* 0x000164000c1e1520 */
.L_x_48:
[----:B------:R-:W-:Y:S05]  /*2c40*/  BSYNC B1 ;  /* 0x0000000000017941 */ /* 0x000fea0003800000 */
.L_x_47:
[----:B0----5:R-:W-:Y:S01]  /*2c50*/  HADD2.F32 R60, -RZ, R116.H0_H0 ;  /* 0x20000074ff3c7230 */ /* 0x021fe20000004100 */
[----:B------:R-:W-:Y:S01]  /*2c60*/  ISETP.GT.AND P1, PT, R4, 0x11, PT ;  /* 0x000000110400780c */ /* 0x000fe20003f24270 */
[-C--:B------:R-:W-:Y:S01]  /*2c70*/  IMAD.WIDE.U32 R62, R123, R106.reuse, R8 ;  /* 0x0000006a7b3e7225 */ /* 0x080fe200078e0008 */
[----:B------:R-:W-:Y:S03]  /*2c80*/  BSSY B1, `(.L_x_49) ;  /* 0x0000021000017945 */ /* 0x000fe60003800000 */
[----:B------:R-:W-:Y:S01]  /*2c90*/  FMUL R21, R60, R91 ;  /* 0x0000005b3c157220 */ /* 0x000fe20000400000 */
[----:B------:R-:W-:-:S03]  /*2ca0*/  IMAD R60, R109, R106, RZ ;  /* 0x0000006a6d3c7224 */ /* 0x000fc600078e02ff */
[----:B------:R-:W-:Y:S01]  /*2cb0*/  FFMA R21, R64, R90, R21 ;  /* 0x0000005a40157223 */ /* 0x000fe20000000015 */
[C---:B------:R-:W-:Y:S02]  /*2cc0*/  IMAD R121, R123.reuse, R107, R60 ;  /* 0x0000006b7b797224 */ /* 0x040fe400078e023c */
[----:B------:R-:W-:Y:S02]  /*2cd0*/  IMAD.WIDE.U32 R60, R123, R106, R102 ;  /* 0x0000006a7b3c7225 */ /* 0x000fe400078e0066 */
[----:B------:R-:W-:Y:S02]  /*2ce0*/  F2FP.F16.F32.PACK_AB R21, RZ, R21 ;  /* 0x00000015ff15723e */ /* 0x000fe400000000ff */
[----:B------:R-:W-:Y:S02]  /*2cf0*/  IMAD.IADD R63, R121, 0x1, R63 ;  /* 0x00000001793f7824 */ /* 0x000fe400078e023f */
[----:B------:R-:W-:Y:S01]  /*2d00*/  PRMT R107, R21, 0x7610, R107 ;  /* 0x00007610156b7816 */ /* 0x000fe2000000006b */
[----:B------:R-:W-:-:S02]  /*2d10*/  IMAD.IADD R21, R61, 0x1, R121 ;  /* 0x000000013d157824 */ /* 0x000fc400078e0279 */
[----:B------:R-:W-:Y:S02]  /*2d20*/  IMAD.WIDE.U32 R108, R23, R14, R62 ;  /* 0x0000000e176c7225 */ /* 0x000fe400078e003e */
[----:B------:R0:W-:Y:S01]  /*2d30*/  @P0 STG.E.U16 desc[UR38][R104.64+0x20], R107 ;  /* 0x0000206b68000986 */ /* 0x0001e2000c101526 */
[----:B------:R-:W-:-:S04]  /*2d40*/  LEA R62, P0, R60, R12, 0x1 ;  /* 0x0000000c3c3e7211 */ /* 0x000fc800078008ff */
[----:B------:R-:W-:Y:S01]  /*2d50*/  LEA.HI.X R63, R60, R13, R21, 0x1, P0 ;  /* 0x0000000d3c3f7211 */ /* 0x000fe200000f0c15 */
[----:B------:R-:W-:Y:S01]  /*2d60*/  IMAD.IADD R21, R115, 0x1, R109 ;  /* 0x0000000173157824 */ /* 0x000fe200078e026d */
[----:B------:R-:W-:-:S04]  /*2d70*/  LEA R60, P0, R108, R12, 0x1 ;  /* 0x0000000c6c3c7211 */ /* 0x000fc800078008ff */
[----:B------:R-:W-:Y:S01]  /*2d80*/  LEA.HI.X R61, R108, R13, R21, 0x1, P0 ;  /* 0x0000000d6c3d7211 */ /* 0x000fe200000f0c15 */
[----:B0-----:R-:W-:-:S04]  /*2d90*/  IMAD.WIDE.U32 R106, R123, R106, R112 ;  /* 0x0000006a7b6a7225 */ /* 0x001fc800078e0070 */
[----:B------:R-:W-:Y:S01]  /*2da0*/  IMAD.IADD R121, R121, 0x1, R107 ;  /* 0x0000000179797824 */ /* 0x000fe200078e026b */
[----:B------:R-:W-:-:S05]  /*2db0*/  IADD3 R64, P0, R20, R106, RZ ;  /* 0x0000006a14407210 */ /* 0x000fca0007f1e0ff */
[----:B------:R-:W-:Y:S01]  /*2dc0*/  IMAD.X R102, R121, 0x1, R103, P0 ;  /* 0x0000000179667824 */ /* 0x000fe200000e0667 */
[----:B------:R-:W-:-:S05]  /*2dd0*/  IADD3 R20, P0, R8, R106, RZ ;  /* 0x0000006a08147210 */ /* 0x000fca0007f1e0ff */
[----:B------:R-:W-:Y:S01]  /*2de0*/  IMAD.X R21, R9, 0x1, R121, P0 ;  /* 0x0000000109157824 */ /* 0x000fe200000e0679 */
[----:B------:R-:W-:Y:S01]  /*2df0*/  LEA R8, P0, R64, R12, 0x1 ;  /* 0x0000000c40087211 */ /* 0x000fe200078008ff */
[----:B------:R-:W-:-:S03]  /*2e00*/  IMAD.WIDE.U32 R20, R23, R14, R20 ;  /* 0x0000000e17147225 */ /* 0x000fc600078e0014 */
[----:B------:R-:W-:Y:S02]  /*2e10*/  LEA.HI.X R9, R64, R13, R102, 0x1, P0 ;  /* 0x0000000d40097211 */ /* 0x000fe400000f0c66 */
[----:B------:R-:W-:Y:S01]  /*2e20*/  P2R R23, PR, RZ, 0x2 ;  /* 0x00000002ff177803 */ /* 0x000fe20000000000 */
[----:B------:R-:W-:Y:S01]  /*2e30*/  IMAD.IADD R115, R115, 0x1, R21 ;  /* 0x0000000173737824 */ /* 0x000fe200078e0215 */
[----:B------:R-:W-:-:S04]  /*2e40*/  LEA R12, P0, R20, R12, 0x1 ;  /* 0x0000000c140c7211 */ /* 0x000fc800078008ff */
[----:B------:R-:W-:Y:S02]  /*2e50*/  LEA.HI.X R13, R20, R13, R115, 0x1, P0 ;  /* 0x0000000d140d7211 */ /* 0x000fe400000f0c73 */
[----:B------:R-:W-:-:S13]  /*2e60*/  ISETP.GT.AND P0, PT, R3, RZ, P1 ;  /* 0x000000ff0300720c */ /* 0x000fda0000f04270 */
[----:B------:R-:W-:Y:S05]  /*2e70*/  @!P0 BRA `(.L_x_50) ;  /* 0x0000000000048947 */ /* 0x000fea0003800000 */
[----:B------:R0:W5:Y:S02]  /*2e80*/  LDG.E.LTC128B.U16 R116, desc[UR38][R6.64+0x22] ;  /* 0x0000222606747981 */ /* 0x000164000c1e1520 */
.L_x_50:
[----:B------:R-:W-:Y:S05]  /*2e90*/  BSYNC B1 ;  /* 0x0000000000017941 */ /* 0x000fea0003800000 */
.L_x_49:
[----:B-----5:R-:W-:Y:S01]  /*2ea0*/  HADD2.F32 R14, -RZ, R116.H0_H0 ;  /* 0x20000074ff0e7230 */ /* 0x020fe20000004100 */
[----:B------:R-:W-:Y:S01]  /*2eb0*/  BSSY B1, `(.L_x_51) ;  /* 0x000000a000017945 */ /* 0x000fe20003800000 */
[----:B------:R-:W-:Y:S02]  /*2ec0*/  @P0 IMAD.MOV.U32 R20, RZ, RZ, R104 ;  /* 0x000000ffff140224 */ /* 0x000fe400078e0068 */
[----:B------:R-:W-:Y:S02]  /*2ed0*/  @P0 IMAD.MOV.U32 R21, RZ, RZ, R105 ;  /* 0x000000ffff150224 */ /* 0x000fe400078e0069 */
[----:B------:R-:W-:-:S04]  /*2ee0*/  FMUL R14, R14, R91 ;  /* 0x0000005b0e0e7220 */ /* 0x000fc80000400000 */
[----:B------:R-:W-:-:S05]  /*2ef0*/  FFMA R14, R65, R90, R14 ;  /* 0x0000005a410e7223 */ /* 0x000fca000000000e */
[----:B------:R-:W-:-:S05]  /*2f00*/  F2FP.F16.F32.PACK_AB R14, RZ, R14 ;  /* 0x0000000eff0e723e */ /* 0x000fca00000000ff */
[----:B------:R0:W-:Y:S01]  /*2f10*/  @P0 STG.E.U16 desc[UR38][R20.64+0x22], R14 ;  /* 0x0000220e14000986 */ /* 0x0001e2000c101526 */
[----:B------:R-:W-:-:S13]  /*2f20*/  ISETP.GT.AND P0, PT, R3, 0x8, P2 ;  /* 0x000000080300780c */ /* 0x000fda0001704270 */
[----:B0-----:R-:W-:Y:S05]  /*2f30*/  @!P0 BRA `(.L_x_52) ;  /* 0x0000000000048947 */ /* 0x001fea0003800000 */
[----:B------:R0:W5:Y:S02]  /*2f40*/  LDG.E.LTC128B.U16 R116, desc[UR38][R56.64+0x20] ;  /* 0x0000202638747981 */ /* 0x000164000c1e1520 */
.L_x_52:
[----:B------:R-:W-:Y:S05]  /*2f50*/  BSYNC B1 ;  /* 0x0000000000017941 */ /* 0x000fea0003800000 */
.L_x_51:
[----:B-----5:R-:W-:Y:S01]  /*2f60*/  HADD2.F32 R14, -RZ, R116.H0_H0 ;  /* 0x20000074ff0e7230 */ /* 0x020fe20000004100 */
[----:B------:R-:W-:Y:S04]  /*2f70*/  BSSY B1, `(.L_x_53) ;  /* 0x0000008000017945 */ /* 0x000fe80003800000 */
[----:B------:R-:W-:-:S04]  /*2f80*/  FMUL R21, R14, R91 ;  /* 0x0000005b0e157220 */ /* 0x000fc80000400000 */
[----:B------:R-:W-:-:S05]  /*2f90*/  FFMA R21, R66, R90, R21 ;  /* 0x0000005a42157223 */ /* 0x000fca0000000015 */
[----:B------:R-:W-:-:S05]  /*2fa0*/  F2FP.F16.F32.PACK_AB R21, RZ, R21 ;  /* 0x00000015ff15723e */ /* 0x000fca00000000ff */
[----:B------:R0:W-:Y:S01]  /*2fb0*/  @P0 STG.E.U16 desc[UR38][R58.64+0x20], R21 ;  /* 0x000020153a000986 */ /* 0x0001e2000c101526 */
[----:B------:R-:W-:-:S13]  /*2fc0*/  ISETP.GT.AND P0, PT, R3, 0x8, P1 ;  /* 0x000000080300780c */ /* 0x000fda0000f04270 */
[----:B0-----:R-:W-:Y:S05]  /*2fd0*/  @!P0 BRA `(.L_x_54) ;  /* 0x0000000000048947 */ /* 0x001fea0003800000 */
[----:B------:R0:W5:Y:S02]  /*2fe0*/  LDG.E.LTC128B.U16 R116, desc[UR38][R56.64+0x22] ;  /* 0x0000222638747981 */ /* 0x000164000c1e1520 */
.L_x_54:
[----:B------:R-:W-:Y:S05]  /*2ff0*/  BSYNC B1 ;  /* 0x0000000000017941 */ /* 0x000fea0003800000 */
.L_x_53:
[----:B-----5:R-:W-:Y:S01]  /*3000*/  HADD2.F32 R14, -RZ, R116.H0_H0 ;  /* 0x20000074ff0e7230 */ /* 0x020fe20000004100 */
[----:B------:R-:W-:Y:S01]  /*3010*/  ISETP.GT.AND P2, PT, R4, 0x18, PT ;  /* 0x000000180400780c */ /* 0x000fe20003f44270 */
[----:B------:R-:W-:Y:S03]  /*3020*/  BSSY B1, `(.L_x_55) ;  /* 0x0000009000017945 */ /* 0x000fe60003800000 */
[----:B------:R-:W-:Y:S01]  /*3030*/  FMUL R14, R14, R91 ;  /* 0x0000005b0e0e7220 */ /* 0x000fe20000400000 */
[----:B------:R-:W-:-:S03]  /*3040*/  P2R R102, PR, RZ, 0x4 ;  /* 0x00000004ff667803 */ /* 0x000fc60000000000 */
[----:B------:R-:W-:-:S05]  /*3050*/  FFMA R14, R67, R90, R14 ;  /* 0x0000005a430e7223 */ /* 0x000fca000000000e */
[----:B------:R-:W-:-:S05]  /*3060*/  F2FP.F16.F32.PACK_AB R14, RZ, R14 ;  /* 0x0000000eff0e723e */ /* 0x000fca00000000ff */
[----:B------:R0:W-:Y:S01]  /*3070*/  @P0 STG.E.U16 desc[UR38][R58.64+0x22], R14 ;  /* 0x0000220e3a000986 */ /* 0x0001e2000c101526 */
[----:B------:R-:W-:-:S13]  /*3080*/  ISETP.GT.AND P0, PT, R3, RZ, P2 ;  /* 0x000000ff0300720c */ /* 0x000fda0001704270 */
[----:B0-----:R-:W-:Y:S05]  /*3090*/  @!P0 BRA `(.L_x_56) ;  /* 0x0000000000048947 */ /* 0x001fea0003800000 */
[----:B------:R0:W5:Y:S02]  /*30a0*/  LDG.E.LTC128B.U16 R116, desc[UR38][R6.64+0x30] ;  /* 0x0000302606747981 */ /* 0x000164000c1e1520 */
.L_x_56:
[----:B------:R-:W-:Y:S05]  /*30b0*/  BSYNC B1 ;  /* 0x0000000000017941 */ /* 0x000fea0003800000 */
.L_x_55:
[----:B-----5:R-:W-:Y:S01]  /*30c0*/  HADD2.F32 R14, -RZ, R116.H0_H0 ;  /* 0x20000074ff0e7230 */ /* 0x020fe20000004100 */
[----:B------:R-:W-:Y:S01]  /*30d0*/  ISETP.GT.AND P1, PT, R4, 0x19, PT ;  /* 0x000000190400780c */ /* 0x000fe20003f24270 */
[----:B------:R-:W-:Y:S01]  /*30e0*/  @P0 IMAD.MOV.U32 R20, RZ, RZ, R104 ;  /* 0x000000ffff140224 */ /* 0x000fe200078e0068 */
[----:B------:R-:W-:Y:S02]  /*30f0*/  BSSY B1, `(.L_x_57) ;  /* 0x000000b000017945 */ /* 0x000fe40003800000 */
[----:B------:R-:W-:-:S04]  /*3100*/  FMUL R21, R14, R91 ;  /* 0x0000005b0e157220 */ /* 0x000fc80000400000 */
[----:B------:R-:W-:Y:S01]  /*3110*/  FFMA R21, R68, R90, R21 ;  /* 0x0000005a44157223 */ /* 0x000fe20000000015 */
[----:B------:R-:W-:-:S04]  /*3120*/  P2R R68, PR, RZ, 0x2 ;  /* 0x00000002ff447803 */ /* 0x000fc80000000000 */
[----:B------:R-:W-:-:S04]  /*3130*/  F2FP.F16.F32.PACK_AB R21, RZ, R21 ;  /* 0x00000015ff15723e */ /* 0x000fc800000000ff */
[----:B------:R-:W-:Y:S01]  /*3140*/  PRMT R14, R21, 0x7610, R14 ;  /* 0x00007610150e7816 */ /* 0x000fe2000000000e */
[----:B------:R-:W-:-:S05]  /*3150*/  @P0 IMAD.MOV.U32 R21, RZ, RZ, R105 ;  /* 0x000000ffff150224 */ /* 0x000fca00078e0069 */
[----:B------:R0:W-:Y:S01]  /*3160*/  @P0 STG.E.U16 desc[UR38][R20.64+0x30], R14 ;  /* 0x0000300e14000986 */ /* 0x0001e2000c101526 */
[----:B------:R-:W-:-:S13]  /*3170*/  ISETP.GT.AND P0, PT, R3, RZ, P1 ;  /* 0x000000ff0300720c */ /* 0x000fda0000f04270 */
[----:B0-----:R-:W-:Y:S05]  /*3180*/  @!P0 BRA `(.L_x_58) ;  /* 0x0000000000048947 */ /* 0x001fea0003800000 */
[----:B------:R0:W5:Y:S02]  /*3190*/  LDG.E.LTC128B.U16 R116, desc[UR38][R6.64+0x32] ;  /* 0x0000322606747981 */ /* 0x000164000c1e1520 */
.L_x_58:
[----:B------:R-:W-:Y:S05]  /*31a0*/  BSYNC B1 ;  /* 0x0000000000017941 */ /* 0x000fea0003800000 */
.L_x_57:
        /* <DEDUP_REMOVED lines=11> */
.L_x_60:
[----:B------:R-:W-:Y:S05]  /*3260*/  BSYNC B1 ;  /* 0x0000000000017941 */ /* 0x000fea0003800000 */
.L_x_59:
        /* <DEDUP_REMOVED lines=9> */
.L_x_62:
[----:B------:R-:W-:Y:S05]  /*3300*/  BSYNC B1 ;  /* 0x0000000000017941 */ /* 0x000fea0003800000 */
.L_x_61:
        /* <DEDUP_REMOVED lines=11> */
.L_x_64:
[----:B------:R-:W-:Y:S05]  /*33c0*/  BSYNC B1 ;  /* 0x0000000000017941 */ /* 0x000fea0003800000 */
.L_x_63:
[----:B-----5:R-:W-:Y:S01]  /*33d0*/  HADD2.F32 R14, -RZ, R116.H0_H0 ;  /* 0x20000074ff0e7230 */ /* 0x020fe20000004100 */
[----:B------:R-:W-:Y:S01]  /*33e0*/  ISETP.GT.AND P1, PT, R4, 0x21, PT ;  /* 0x000000210400780c */ /* 0x000fe20003f24270 */
[----:B------:R-:W-:Y:S01]  /*33f0*/  @P0 IMAD.MOV.U32 R20, RZ, RZ, R104 ;  /* 0x000000ffff140224 */ /* 0x000fe200078e0068 */
[----:B------:R-:W-:Y:S02]  /*3400*/  BSSY B1, `(.L_x_65) ;  /* 0x000000b000017945 */ /* 0x000fe40003800000 */
[----:B------:R-:W-:Y:S01]  /*3410*/  FMUL R21, R14, R91 ;  /* 0x0000005b0e157220 */ /* 0x000fe20000400000 */
[----:B------:R-:W-:-:S03]  /*3420*/  P2R R70, PR, RZ, 0x2 ;  /* 0x00000002ff467803 */ /* 0x000fc60000000000 */
[----:B------:R-:W-:-:S05]  /*3430*/  FFMA R21, R72, R90, R21 ;  /* 0x0000005a48157223 */ /* 0x000fca0000000015 */
[----:B------:R-:W-:-:S04]  /*3440*/  F2FP.F16.F32.PACK_AB R21, RZ, R21 ;  /* 0x00000015ff15723e */ /* 0x000fc800000000ff */
[----:B------:R-:W-:Y:S01]  /*3450*/  PRMT R14, R21, 0x7610, R14 ;  /* 0x00007610150e7816 */ /* 0x000fe2000000000e */
[----:B------:R-:W-:-:S05]  /*3460*/  @P0 IMAD.MOV.U32 R21, RZ, RZ, R105 ;  /* 0x000000ffff150224 */ /* 0x000fca00078e0069 */
[----:B------:R0:W-:Y:S01]  /*3470*/  @P0 STG.E.U16 desc[UR38][R20.64+0x40], R14 ;  /* 0x0000400e14000986 */ /* 0x0001e2000c101526 */
[----:B------:R-:W-:-:S13]  /*3480*/  ISETP.GT.AND P0, PT, R3, RZ, P1 ;  /* 0x000000ff0300720c */ /* 0x000fda0000f04270 */
[----:B0-----:R-:W-:Y:S05]  /*3490*/  @!P0 BRA `(.L_x_66) ;  /* 0x0000000000048947 */ /* 0x001fea0003800000 */
[----:B------:R0:W5:Y:S02]  /*34a0*/  LDG.E.LTC128B.U16 R116, desc[UR38][R6.64+0x42] ;  /* 0x0000422606747981 */ /* 0x000164000c1e1520 */
.L_x_66:
[----:B------:R-:W-:Y:S05]  /*34b0*/  BSYNC B1 ;  /* 0x0000000000017941 */ /* 0x000fea0003800000 */
.L_x_65:
        /* <DEDUP_REMOVED lines=11> */
.L_x_68:
[----:B------:R-:W-:Y:S05]  /*3570*/  BSYNC B1 ;  /* 0x0000000000017941 */ /* 0x000fea0003800000 */
.L_x_67:
        /* <DEDUP_REMOVED lines=9> */
.L_x_70:
[----:B------:R-:W-:Y:S05]  /*3610*/  BSYNC B1 ;  /* 0x0000000000017941 */ /* 0x000fea0003800000 */
.L_x_69:
        /* <DEDUP_REMOVED lines=11> */
.L_x_72:
[----:B------:R-:W-:Y:S05]  /*36d0*/  BSYNC B1 ;  /* 0x0000000000017941 */ /* 0x000fea0003800000 */
.L_x_71:
[----:B-----5:R-:W-:Y:S01]  /*36e0*/  HADD2.F32 R14, -RZ, R116.H0_H0 ;  /* 0x20000074ff0e7230 */ /* 0x020fe20000004100 */
[----:B------:R-:W-:Y:S01]  /*36f0*/  ISETP.GT.AND P5, PT, R4, 0x29, PT ;  /* 0x000000290400780c */ /* 0x000fe20003fa4270 */
[----:B------:R-:W-:Y:S01]  /*3700*/  @P0 IMAD.MOV.U32 R20, RZ, RZ, R104 ;  /* 0x000000ffff140224 */ /* 0x000fe200078e0068 */
[----:B------:R-:W-:Y:S02]  /*3710*/  BSSY B1, `(.L_x_73) ;  /* 0x000000b000017945 */ /* 0x000fe40003800000 */
[----:B------:R-:W-:-:S04]  /*3720*/  FMUL R21, R14, R91 ;  /* 0x0000005b0e157220 */ /* 0x000fc80000400000 */
[----:B------:R-:W-:-:S05]  /*3730*/  FFMA R21, R76, R90, R21 ;  /* 0x0000005a4c157223 */ /* 0x000fca0000000015 */
[----:B------:R-:W-:-:S04]  /*3740*/  F2FP.F16.F32.PACK_AB R21, RZ, R21 ;  /* 0x00000015ff15723e */ /* 0x000fc800000000ff */
[----:B------:R-:W-:Y:S01]  /*3750*/  PRMT R14, R21, 0x7610, R14 ;  /* 0x00007610150e7816 */ /* 0x000fe2000000000e */
[----:B------:R-:W-:-:S05]  /*3760*/  @P0 IMAD.MOV.U32 R21, RZ, RZ, R105 ;  /* 0x000000ffff150224 */ /* 0x000fca00078e0069 */
[----:B------:R1:W-:Y:S01]  /*3770*/  @P0 STG.E.U16 desc[UR38][R20.64+0x50], R14 ;  /* 0x0000500e14000986 */ /* 0x0003e2000c101526 */
[----:B------:R-:W-:Y:S02]  /*3780*/  ISETP.GT.AND P0, PT, R3, RZ, P5 ;  /* 0x000000ff0300720c */ /* 0x000fe40002f04270 */
[----:B-1----:R-:W-:-:S11]  /*3790*/  P2R R14, PR, RZ, 0x20 ;  /* 0x00000020ff0e7803 */ /* 0x002fd60000000000 */
[----:B------:R-:W-:Y:S05]  /*37a0*/  @!P0 BRA `(.L_x_74) ;  /* 0x0000000000048947 */ /* 0x000fea0003800000 */
[----:B------:R1:W5:Y:S02]  /*37b0*/  LDG.E.LTC128B.U16 R116, desc[UR38][R6.64+0x52] ;  /* 0x0000522606747981 */ /* 0x000364000c1e1520 */
.L_x_74:
[----:B------:R-:W-:Y:S05]  /*37c0*/  BSYNC B1 ;  /* 0x0000000000017941 */ /* 0x000fea0003800000 */
.L_x_73:
        /* <DEDUP_REMOVED lines=11> */
.L_x_76:
[----:B------:R-:W-:Y:S05]  /*3880*/  BSYNC B1 ;  /* 0x0000000000017941 */ /* 0x000fea0003800000 */
.L_x_75:
        /* <DEDUP_REMOVED lines=9> */
.L_x_78:
[----:B------:R-:W-:Y:S05]  /*3920*/  BSYNC B1 ;  /* 0x0000000000017941 */ /* 0x000fea0003800000 */
.L_x_77:
[----:B-----5:R-:W-:Y:S01]  /*3930*/  HADD2.F32 R14, -RZ, R116.H0_H0 ;  /* 0x20000074ff0e7230 */ /* 0x020fe20000004100 */
[----:B------:R-:W-:Y:S01]  /*3940*/  ISETP.GT.AND P3, PT, R4, 0x30, PT ;  /* 0x000000300400780c */ /* 0x000fe20003f64270 */
[----:B------:R-:W-:Y:S03]  /*3950*/  BSSY B1, `(.L_x_79) ;  /* 0x0000008000017945 */ /* 0x000fe60003800000 */
[----:B------:R-:W-:-:S04]  /*3960*/  FMUL R14, R14, R91 ;  /* 0x0000005b0e0e7220 */ /* 0x000fc80000400000 */
[----:B------:R-:W-:-:S05]  /*3970*/  FFMA R14, R79, R90, R14 ;  /* 0x0000005a4f0e7223 */ /* 0x000fca000000000e */
[----:B------:R-:W-:-:S05]  /*3980*/  F2FP.F16.F32.PACK_AB R14, RZ, R14 ;  /* 0x0000000eff0e723e */ /* 0x000fca00000000ff */
[----:B------:R0:W-:Y:S01]  /*3990*/  @P0 STG.E.U16 desc[UR38][R58.64+0x52], R14 ;  /* 0x0000520e3a000986 */ /* 0x0001e2000c101526 */
[----:B------:R-:W-:-:S13]  /*39a0*/  ISETP.GT.AND P0, PT, R3, RZ, P3 ;  /* 0x000000ff0300720c */ /* 0x000fda0001f04270 */
[----:B0-----:R-:W-:Y:S05]  /*39b0*/  @!P0 BRA `(.L_x_80) ;  /* 0x0000000000048947 */ /* 0x001fea0003800000 */
[----:B------:R0:W5:Y:S02]  /*39c0*/  LDG.E.LTC128B.U16 R116, desc[UR38][R6.64+0x60] ;  /* 0x0000602606747981 */ /* 0x000164000c1e1520 */
.L_x_80:
[----:B------:R-:W-:Y:S05]  /*39d0*/  BSYNC B1 ;  /* 0x0000000000017941 */ /* 0x000fea0003800000 */
.L_x_79:
        /* <DEDUP_REMOVED lines=13> */
.L_x_82:
[----:B------:R-:W-:Y:S05]  /*3ab0*/  BSYNC B1 ;  /* 0x0000000000017941 */ /* 0x000fea0003800000 */
.L_x_81:
        /* <DEDUP_REMOVED lines=11> */
.L_x_84:
[----:B------:R-:W-:Y:S05]  /*3b70*/  BSYNC B1 ;  /* 0x0000000000017941 */ /* 0x000fea0003800000 */
.L_x_83:
        /* <DEDUP_REMOVED lines=9> */
.L_x_86:
[----:B------:R-:W-:Y:S05]  /*3c10*/  BSYNC B1 ;  /* 0x0000000000017941 */ /* 0x000fea0003800000 */
.L_x_85:
        /* <DEDUP_REMOVED lines=10> */
.L_x_88:
[----:B------:R-:W-:Y:S05]  /*3cc0*/  BSYNC B1 ;  /* 0x0000000000017941 */ /* 0x000fea0003800000 */
.L_x_87:
        /* <DEDUP_REMOVED lines=8> */
[----:B------:R-:W-:-:S05]  /*3d50*/  IADD3 R20, P0, R15, R110, RZ ;  /* 0x0000006e0f147210 */ /* 0x000fca0007f1e0ff */
[----:B-1----:R-:W-:Y:S01]  /*3d60*/  IMAD.X R21, R5, 0x1, R111, P0 ;  /* 0x0000000105157824 */ /* 0x002fe200000e066f */
[----:B------:R-:W-:-:S05]  /*3d70*/  IADD3 R64, P0, R15, R110, RZ ;  /* 0x0000006e0f407210 */ /* 0x000fca0007f1e0ff */
[----:B------:R-:W-:Y:S01]  /*3d80*/  IMAD.X R65, R5, 0x1, R111, P0 ;  /* 0x0000000105417824 */ /* 0x000fe200000e066f */
[----:B------:R-:W-:-:S05]  /*3d90*/  IADD3 R14, P0, R15, R104, RZ ;  /* 0x000000680f0e7210 */ /* 0x000fca0007f1e0ff */
[----:B------:R-:W-:Y:S01]  /*3da0*/  IMAD.X R15, R5, 0x1, R105, P0 ;  /* 0x00000001050f7824 */ /* 0x000fe200000e0669 */
[----:B------:R-:W-:-:S04]  /*3db0*/  ISETP.GT.AND P0, PT, R4, 0x39, PT ;  /* 0x000000390400780c */ /* 0x000fc80003f04270 */
[----:B------:R-:W-:-:S13]  /*3dc0*/  ISETP.GT.AND P4, PT, R3, RZ, P0 ;  /* 0x000000ff0300720c */ /* 0x000fda0000784270 */
[----:B------:R-:W-:Y:S05]  /*3dd0*/  @!P4 BRA `(.L_x_90) ;  /* 0x000000000004c947 */ /* 0x000fea0003800000 */
[----:B------:R1:W5:Y:S02]  /*3de0*/  LDG.E.LTC128B.U16 R116, desc[UR38][R6.64+0x72] ;  /* 0x0000722606747981 */ /* 0x000364000c1e1520 */
.L_x_90:
[----:B------:R-:W-:Y:S05]  /*3df0*/  BSYNC B1 ;  /* 0x0000000000017941 */ /* 0x000fea0003800000 */
.L_x_89:
        /* <DEDUP_REMOVED lines=9> */
.L_x_92:
[----:B------:R-:W-:Y:S05]  /*3e90*/  BSYNC B1 ;  /* 0x0000000000017941 */ /* 0x000fea0003800000 */
.L_x_91:
        /* <DEDUP_REMOVED lines=9> */
.L_x_94:
[----:B------:R-:W-:Y:S05]  /*3f30*/  BSYNC B1 ;  /* 0x0000000000017941 */ /* 0x000fea0003800000 */
.L_x_93:
[----:B-----5:R-:W-:-:S05]  /*3f40*/  HADD2.F32 R4, -RZ, R116.H0_H0 ;  /* 0x20000074ff047230 */ /* 0x020fca0000004100 */
[----:B------:R-:W-:-:S04]  /*3f50*/  FMUL R4, R4, R91 ;  /* 0x0000005b04047220 */ /* 0x000fc80000400000 */
[----:B------:R-:W-:-:S05]  /*3f60*/  FFMA R4, R87, R90, R4 ;  /* 0x0000005a57047223 */ /* 0x000fca0000000004 */
[----:B------:R-:W-:-:S04]  /*3f70*/  F2FP.F16.F32.PACK_AB R4, RZ, R4 ;  /* 0x00000004ff04723e */ /* 0x000fc800000000ff */
[----:B-1-34-:R-:W-:-:S05]  /*3f80*/  PRMT R6, R4, 0x7610, R6 ;  /* 0x0000761004067816 */ /* 0x01afca0000000006 */
[----:B------:R1:W-:Y:S01]  /*3f90*/  @P4 STG.E.U16 desc[UR38][R58.64+0x72], R6 ;  /* 0x000072063a004986 */ /* 0x0003e2000c101526 */
[----:B------:R-:W-:-:S13]  /*3fa0*/  ISETP.GT.AND P4, PT, R3, 0x80, P6 ;  /* 0x000000800300780c */ /* 0x000fda0003784270 */
[----:B------:R-:W3:Y:S01]  /*3fb0*/  @P4 LDG.E.LTC128B.U16 R116, desc[UR38][R62.64] ;  /* 0x000000263e744981 */ /* 0x000ee2000c1e1520 */
[----:B------:R-:W-:Y:S01]  /*3fc0*/  BSSY B1, `(.L_x_95) ;  /* 0x000000a000017945 */ /* 0x000fe20003800000 */
[----:B---3--:R-:W-:-:S05]  /*3fd0*/  HADD2.F32 R4, -RZ, R116.H0_H0 ;  /* 0x20000074ff047230 */ /* 0x008fca0000004100 */
[----:B------:R-:W-:-:S04]  /*3fe0*/  FMUL R5, R4, R91 ;  /* 0x0000005b04057220 */ /* 0x000fc80000400000 */
[----:B------:R-:W-:-:S05]  /*3ff0*/  FFMA R5, R24, R90, R5 ;  /* 0x0000005a18057223 */ /* 0x000fca0000000005 */
[----:B------:R-:W-:-:S05]  /*4000*/  F2FP.F16.F32.PACK_AB R5, RZ, R5 ;  /* 0x00000005ff05723e */ /* 0x000fca00000000ff */
[----:B------:R1:W-:Y:S01]  /*4010*/  @P4 STG.E.U16 desc[UR38][R14.64], R5 ;  /* 0x000000050e004986 */ /* 0x0003e2000c101526 */
[----:B------:R-:W-:-:S04]  /*4020*/  ISETP.NE.AND P4, PT, R118, RZ, PT ;  /* 0x000000ff7600720c */ /* 0x000fc80003f85270 */
[----:B------:R-:W-:-:S13]  /*4030*/  ISETP.GT.AND P4, PT, R3, 0x80, P4 ;  /* 0x000000800300780c */ /* 0x000fda0002784270 */
[----:B-1----:R-:W-:Y:S05]  /*4040*/  @!P4 BRA `(.L_x_96) ;  /* 0x000000000004c947 */ /* 0x002fea0003800000 */
[----:B------:R1:W5:Y:S02]  /*4050*/  LDG.E.LTC128B.U16 R116, desc[UR38][R60.64+0x2] ;  /* 0x000002263c747981 */ /* 0x000364000c1e1520 */
.L_x_96:
[----:B------:R-:W-:Y:S05]  /*4060*/  BSYNC B1 ;  /* 0x0000000000017941 */ /* 0x000fea0003800000 */
.L_x_95:
[----:B-----5:R-:W-:Y:S01]  /*4070*/  HADD2.F32 R4, -RZ, R116.H0_H0 ;  /* 0x20000074ff047230 */ /* 0x020fe20000004100 */
[----:B------:R-:W-:Y:S01]  /*4080*/  ISETP.GT.AND P6, PT, R3, 0x88, P6 ;  /* 0x000000880300780c */ /* 0x000fe200037c4270 */
        /* <DEDUP_REMOVED lines=8> */
[----:B------:R-:W-:Y:S05]  /*4110*/  @!P6 BRA `(.L_x_98) ;  /* 0x000000000004e947 */ /* 0x000fea0003800000 */
[----:B------:R4:W5:Y:S02]  /*4120*/  LDG.E.LTC128B.U16 R116, desc[UR38][R8.64] ;  /* 0x0000002608747981 */ /* 0x000964000c1e1520 */
.L_x_98:
[----:B------:R-:W-:Y:S05]  /*4130*/  BSYNC B1 ;  /* 0x0000000000017941 */ /* 0x000fea0003800000 */
.L_x_97:
[----:B---3-5:R-:W-:Y:S01]  /*4140*/  HADD2.F32 R4, -RZ, R116.H0_H0 ;  /* 0x20000074ff047230 */ /* 0x028fe20000004100 */
[----:B------:R-:W-:Y:S01]  /*4150*/  ISETP.NE.AND P4, PT, R118, RZ, PT ;  /* 0x000000ff7600720c */ /* 0x000fe20003f85270 */
[----:B------:R-:W-:Y:S03]  /*4160*/  BSSY B1, `(.L_x_99) ;  /* 0x0000008000017945 */ /* 0x000fe60003800000 */
[----:B------:R-:W-:Y:S01]  /*4170*/  FMUL R5, R4, R91 ;  /* 0x0000005b04057220 */ /* 0x000fe20000400000 */
[----:B------:R-:W-:-:S03]  /*4180*/  ISETP.GT.AND P4, PT, R3, 0x88, P4 ;  /* 0x000000880300780c */ /* 0x000fc60002784270 */
[----:B------:R-:W-:-:S05]  /*4190*/  FFMA R5, R26, R90, R5 ;  /* 0x0000005a1a057223 */ /* 0x000fca0000000005 */
[----:B------:R-:W-:-:S05]  /*41a0*/  F2FP.F16.F32.PACK_AB R5, RZ, R5 ;  /* 0x00000005ff05723e */ /* 0x000fca00000000ff */
[----:B------:R3:W-:Y:S01]  /*41b0*/  @P6 STG.E.U16 desc[UR38][R20.64], R5 ;  /* 0x0000000514006986 */ /* 0x0007e2000c101526 */
[----:B------:R-:W-:Y:S05]  /*41c0*/  @!P4 BRA `(.L_x_100) ;  /* 0x000000000004c947 */ /* 0x000fea0003800000 */
[----:B------:R0:W5:Y:S02]  /*41d0*/  LDG.E.LTC128B.U16 R116, desc[UR38][R12.64+0x2] ;  /* 0x000002260c747981 */ /* 0x000164000c1e1520 */
.L_x_100:
[----:B------:R-:W-:Y:S05]  /*41e0*/  BSYNC B1 ;  /* 0x0000000000017941 */ /* 0x000fea0003800000 */
.L_x_99:
[----:B-----5:R-:W-:Y:S01]  /*41f0*/  HADD2.F32 R4, -RZ, R116.H0_H0 ;  /* 0x20000074ff047230 */ /* 0x020fe20000004100 */
[----:B------:R-:W-:Y:S01]  /*4200*/  ISETP.NE.AND P6, PT, R117, RZ, PT ;  /* 0x000000ff7500720c */ /* 0x000fe20003fc5270 */
[----:B------:R-:W-:Y:S03]  /*4210*/  BSSY B1, `(.L_x_101) ;  /* 0x0000008000017945 */ /* 0x000fe60003800000 */
[----:B------:R-:W-:-:S04]  /*4220*/  FMUL R4, R4, R91 ;  /* 0x0000005b04047220 */ /* 0x000fc80000400000 */
[----:B------:R-:W-:-:S05]  /*4230*/  FFMA R4, R27, R90, R4 ;  /* 0x0000005a1b047223 */ /* 0x000fca0000000004 */
[----:B------:R-:W-:-:S05]  /*4240*/  F2FP.F16.F32.PACK_AB R4, RZ, R4 ;  /* 0x00000004ff04723e */ /* 0x000fca00000000ff */
[----:B------:R0:W-:Y:S01]  /*4250*/  @P4 STG.E.U16 desc[UR38][R64.64+0x2], R4 ;  /* 0x0000020440004986 */ /* 0x0001e2000c101526 */
[----:B------:R-:W-:-:S13]  /*4260*/  ISETP.GT.AND P4, PT, R3, 0x80, P6 ;  /* 0x000000800300780c */ /* 0x000fda0003784270 */
[----:B0-----:R-:W-:Y:S05]  /*4270*/  @!P4 BRA `(.L_x_102) ;  /* 0x000000000004c947 */ /* 0x001fea0003800000 */
[----:B------:R0:W5:Y:S02]  /*4280*/  LDG.E.LTC128B.U16 R116, desc[UR38][R60.64+0x10] ;  /* 0x000010263c747981 */ /* 0x000164000c1e1520 */
.L_x_102:
[----:B------:R-:W-:Y:S05]  /*4290*/  BSYNC B1 ;  /* 0x0000000000017941 */ /* 0x000fea0003800000 */
.L_x_101:
[----:B-----5:R-:W-:Y:S01]  /*42a0*/  HADD2.F32 R4, -RZ, R116.H0_H0 ;  /* 0x20000074ff047230 */ /* 0x020fe20000004100 */
[----:B------:R-:W-:Y:S01]  /*42b0*/  ISETP.NE.AND P6, PT, R119, RZ, PT ;  /* 0x000000ff7700720c */ /* 0x000fe20003fc5270 */
[----:B------:R-:W-:Y:S03]  /*42c0*/  BSSY B1, `(.L_x_103) ;  /* 0x000000b000017945 */ /* 0x000fe60003800000 */
[----:B---3--:R-:W-:Y:S01]  /*42d0*/  FMUL R5, R4, R91 ;  /* 0x0000005b04057220 */ /* 0x008fe20000400000 */
[----:B------:R-:W-:-:S03]  /*42e0*/  @P4 IMAD.MOV.U32 R4, RZ, RZ, R14 ;  /* 0x000000ffff044224 */ /* 0x000fc600078e000e */
[----:B------:R-:W-:-:S05]  /*42f0*/  FFMA R5, R28, R90, R5 ;  /* 0x0000005a1c057223 */ /* 0x000fca0000000005 */
[----:B------:R-:W-:-:S04]  /*4300*/  F2FP.F16.F32.PACK_AB R5, RZ, R5 ;  /* 0x00000005ff05723e */ /* 0x000fc800000000ff */
[----:B------:R-:W-:Y:S01]  /*4310*/  PRMT R6, R5, 0x7610, R6 ;  /* 0x0000761005067816 */ /* 0x000fe20000000006 */
[----:B------:R-:W-:-:S05]  /*4320*/  @P4 IMAD.MOV.U32 R5, RZ, RZ, R15 ;  /* 0x000000ffff054224 */ /* 0x000fca00078e000f */
[----:B------:R3:W-:Y:S01]  /*4330*/  @P4 STG.E.U16 desc[UR38][R4.64+0x10], R6 ;  /* 0x0000100604004986 */ /* 0x0007e2000c101526 */
[----:B------:R-:W-:-:S13]  /*4340*/  ISETP.GT.AND P4, PT, R3, 0x80, P6 ;  /* 0x000000800300780c */ /* 0x000fda0003784270 */
[----:B---3--:R-:W-:Y:S05]  /*4350*/  @!P4 BRA `(.L_x_104) ;  /* 0x000000000004c947 */ /* 0x008fea0003800000 */
[----:B------:R3:W5:Y:S02]  /*4360*/  LDG.E.LTC128B.U16 R116, desc[UR38][R60.64+0x12] ;  /* 0x000012263c747981 */ /* 0x000764000c1e1520 */
.L_x_104:
[----:B------:R-:W-:Y:S05]  /*4370*/  BSYNC B1 ;  /* 0x0000000000017941 */ /* 0x000fea0003800000 */
.L_x_103:
[----:B-----5:R-:W-:Y:S01]  /*4380*/  HADD2.F32 R4, -RZ, R116.H0_H0 ;  /* 0x20000074ff047230 */ /* 0x020fe20000004100 */
[----:B------:R-:W-:Y:S01]  /*4390*/  BSSY B1, `(.L_x_105) ;  /* 0x000000c000017945 */ /* 0x000fe20003800000 */
[----:B------:R-:W-:-:S03]  /*43a0*/  @P4 IMAD.MOV.U32 R5, RZ, RZ, R15 ;  /* 0x000000ffff054224 */ /* 0x000fc600078e000f */
[----:B------:R-:W-:-:S04]  /*43b0*/  FMUL R4, R4, R91 ;  /* 0x0000005b04047220 */ /* 0x000fc80000400000 */
[----:B------:R-:W-:-:S05]  /*43c0*/  FFMA R4, R29, R90, R4 ;  /* 0x0000005a1d047223 */ /* 0x000fca0000000004 */
[----:B------:R-:W-:-:S04]  /*43d0*/  F2FP.F16.F32.PACK_AB R4, RZ, R4 ;  /* 0x00000004ff04723e */ /* 0x000fc800000000ff */
[----:B------:R-:W-:Y:S01]  /*43e0*/  PRMT R6, R4, 0x7610, R6 ;  /* 0x0000761004067816 */ /* 0x000fe20000000006 */
[----:B------:R-:W-:-:S05]  /*43f0*/  @P4 IMAD.MOV.U32 R4, RZ, RZ, R14 ;  /* 0x000000ffff044224 */ /* 0x000fca00078e000e */
[----:B------:R0:W-:Y:S01]  /*4400*/  @P4 STG.E.U16 desc[UR38][R4.64+0x12], R6 ;  /* 0x0000120604004986 */ /* 0x0001e2000c101526 */
[----:B------:R-:W-:-:S04]  /*4410*/  ISETP.NE.AND P4, PT, R117, RZ, PT ;  /* 0x000000ff7500720c */ /* 0x000fc80003f85270 */
[----:B------:R-:W-:-:S13]  /*4420*/  ISETP.GT.AND P4, PT, R3, 0x88, P4 ;  /* 0x000000880300780c */ /* 0x000fda0002784270 */
[----:B0-----:R-:W-:Y:S05]  /*4430*/  @!P4 BRA `(.L_x_106) ;  /* 0x000000000004c947 */ /* 0x001fea0003800000 */
[----:B------:R0:W5:Y:S02]  /*4440*/  LDG.E.LTC128B.U16 R116, desc[UR38][R12.64+0x10] ;  /* 0x000010260c747981 */ /* 0x000164000c1e1520 */
.L_x_106:
[----:B------:R-:W-:Y:S05]  /*4450*/  BSYNC B1 ;  /* 0x0000000000017941 */ /* 0x000fea0003800000 */
.L_x_105:
        /* <DEDUP_REMOVED lines=9> */
.L_x_108:
[----:B------:R-:W-:Y:S05]  /*44f0*/  BSYNC B1 ;  /* 0x0000000000017941 */ /* 0x000fea0003800000 */
.L_x_107:
[----:B-----5:R-:W-:Y:S01]  /*4500*/  HADD2.F32 R4, -RZ, R116.H0_H0 ;  /* 0x20000074ff047230 */ /* 0x020fe20000004100 */
[----:B------:R-:W-:Y:S01]  /*4510*/  ISETP.NE.AND P6, PT, R120, RZ, PT ;  /* 0x000000ff7800720c */ /* 0x000fe20003fc5270 */
        /* <DEDUP_REMOVED lines=8> */
[----:B------:R-:W-:-:S13]  /*45a0*/  ISETP.GT.AND P4, PT, R3, 0x80, P6 ;  /* 0x000000800300780c */ /* 0x000fda0003784270 */
[----:B0-----:R-:W-:Y:S05]  /*45b0*/  @!P4 BRA `(.L_x_110) ;  /* 0x000000000004c947 */ /* 0x001fea0003800000 */
[----:B------:R0:W5:Y:S02]  /*45c0*/  LDG.E.LTC128B.U16 R116, desc[UR38][R60.64+0x20] ;  /* 0x000020263c747981 */ /* 0x000164000c1e1520 */
.L_x_110:
[----:B------:R-:W-:Y:S05]  /*45d0*/  BSYNC B1 ;  /* 0x0000000000017941 */ /* 0x000fea0003800000 */
.L_x_109:
[----:B-----5:R-:W-:Y:S01]  /*45e0*/  HADD2.F32 R4, -RZ, R116.H0_H0 ;  /* 0x20000074ff047230 */ /* 0x020fe20000004100 */
[----:B------:R-:W-:Y:S01]  /*45f0*/  ISETP.NE.AND P6, PT, R23, RZ, PT ;  /* 0x000000ff1700720c */ /* 0x000fe20003fc5270 */
[----:B------:R-:W-:Y:S03]  /*4600*/  BSSY B1, `(.L_x_111) ;  /* 0x000000b000017945 */ /* 0x000fe60003800000 */
[----:B------:R-:W-:Y:S01]  /*4610*/  FMUL R5, R4, R91 ;  /* 0x0000005b04057220 */ /* 0x000fe20000400000 */
[----:B------:R-:W-:-:S03]  /*4620*/  @P4 IMAD.MOV.U32 R4, RZ, RZ, R14 ;  /* 0x000000ffff044224 */ /* 0x000fc600078e000e */
        /* <DEDUP_REMOVED lines=8> */
.L_x_112:
[----:B------:R-:W-:Y:S05]  /*46b0*/  BSYNC B1 ;  /* 0x0000000000017941 */ /* 0x000fea0003800000 */
.L_x_111:
        /* <DEDUP_REMOVED lines=13> */
.L_x_114:
[----:B------:R-:W-:Y:S05]  /*4790*/  BSYNC B1 ;  /* 0x0000000000017941 */ /* 0x000fea0003800000 */
.L_x_113:
[----:B-----5:R-:W-:Y:S01]  /*47a0*/  HADD2.F32 R4, -RZ, R116.H0_H0 ;  /* 0x20000074ff047230 */ /* 0x020fe20000004100 */
[----:B------:R-:W-:Y:S04]  /*47b0*/  BSSY B1, `(.L_x_115) ;  /* 0x000000b000017945 */ /* 0x000fe80003800000 */
        /* <DEDUP_REMOVED lines=10> */
.L_x_116:
[----:B------:R-:W-:Y:S05]  /*4860*/  BSYNC B1 ;  /* 0x0000000000017941 */ /* 0x000fea0003800000 */
.L_x_115:
        /* <DEDUP_REMOVED lines=13> */
.L_x_118:
[----:B------:R-:W-:Y:S05]  /*4940*/  BSYNC B1 ;  /* 0x0000000000017941 */ /* 0x000fea0003800000 */
.L_x_117:
        /* <DEDUP_REMOVED lines=13> */
.L_x_120:
[----:B------:R-:W-:Y:S05]  /*4a20*/  BSYNC B1 ;  /* 0x0000000000017941 */ /* 0x000fea0003800000 */
.L_x_119:
        /* <DEDUP_REMOVED lines=13> */
.L_x_122:
[----:B------:R-:W-:Y:S05]  /*4b00*/  BSYNC B1 ;  /* 0x0000000000017941 */ /* 0x000fea0003800000 */
.L_x_121:
        /* <DEDUP_REMOVED lines=12> */
.L_x_124:
[----:B------:R-:W-:Y:S05]  /*4bd0*/  BSYNC B1 ;  /* 0x0000000000017941 */ /* 0x000fea0003800000 */
.L_x_123:
        /* <DEDUP_REMOVED lines=13> */
.L_x_126:
[----:B------:R-:W-:Y:S05]  /*4cb0*/  BSYNC B1 ;  /* 0x0000000000017941 */ /* 0x000fea0003800000 */
.L_x_125:
        /* <DEDUP_REMOVED lines=13> */
.L_x_128:
[----:B------:R-:W-:Y:S05]  /*4d90*/  BSYNC B1 ;  /* 0x0000000000017941 */ /* 0x000fea0003800000 */
.L_x_127:
        /* <DEDUP_REMOVED lines=13> */
.L_x_130:
[----:B------:R-:W-:Y:S05]  /*4e70*/  BSYNC B1 ;  /* 0x0000000000017941 */ /* 0x000fea0003800000 */
.L_x_129:
        /* <DEDUP_REMOVED lines=12> */
.L_x_132:
[----:B------:R-:W-:Y:S05]  /*4f40*/  BSYNC B1 ;  /* 0x0000000000017941 */ /* 0x000fea0003800000 */
.L_x_131:
        /* <DEDUP_REMOVED lines=13> */
.L_x_134:
[----:B------:R-:W-:Y:S05]  /*5020*/  BSYNC B1 ;  /* 0x0000000000017941 */ /* 0x000fea0003800000 */
.L_x_133:
        /* <DEDUP_REMOVED lines=12> */
.L_x_136:
[----:B------:R-:W-:Y:S05]  /*50f0*/  BSYNC B1 ;  /* 0x0000000000017941 */ /* 0x000fea0003800000 */
.L_x_135:
        /* <DEDUP_REMOVED lines=12> */
.L_x_138:
[----:B------:R-:W-:Y:S05]  /*51c0*/  BSYNC B1 ;  /* 0x0000000000017941 */ /* 0x000fea0003800000 */
.L_x_137:
[----:B-----5:R-:W-:Y:S01]  /*51d0*/  HADD2.F32 R4, -RZ, R116.H0_H0 ;  /* 0x20000074ff047230 */ /* 0x020fe20000004100 */
[----:B------:R-:W-:Y:S01]  /*51e0*/  ISETP.GT.AND P5, PT, R3, 0x88, P5 ;  /* 0x000000880300780c */ /* 0x000fe20002fa4270 */
        /* <DEDUP_REMOVED lines=8> */
[----:B------:R-:W-:Y:S05]  /*5270*/  @!P5 BRA `(.L_x_140) ;  /* 0x000000000004d947 */ /* 0x000fea0003800000 */
[----:B------:R0:W5:Y:S02]  /*5280*/  LDG.E.LTC128B.U16 R116, desc[UR38][R12.64+0x52] ;  /* 0x000052260c747981 */ /* 0x000164000c1e1520 */
.L_x_140:
[----:B------:R-:W-:Y:S05]  /*5290*/  BSYNC B1 ;  /* 0x0000000000017941 */ /* 0x000fea0003800000 */
.L_x_139:
[----:B0----5:R-:W-:Y:S01]  /*52a0*/  HADD2.F32 R4, -RZ, R116.H0_H0 ;  /* 0x20000074ff047230 */ /* 0x021fe20000004100 */
        /* <DEDUP_REMOVED lines=11> */
.L_x_142:
[----:B------:R-:W-:Y:S05]  /*5360*/  BSYNC B1 ;  /* 0x0000000000017941 */ /* 0x000fea0003800000 */
.L_x_141:
[----:B0----5:R-:W-:Y:S01]  /*5370*/  HADD2.F32 R4, -RZ, R116.H0_H0 ;  /* 0x20000074ff047230 */ /* 0x021fe20000004100 */
        /* <DEDUP_REMOVED lines=11> */
.L_x_144:
[----:B------:R-:W-:Y:S05]  /*5430*/  BSYNC B1 ;  /* 0x0000000000017941 */ /* 0x000fea0003800000 */
.L_x_143:
        /* <DEDUP_REMOVED lines=12> */
.L_x_146:
[----:B------:R-:W-:Y:S05]  /*5500*/  BSYNC B1 ;  /* 0x0000000000017941 */ /* 0x000fea0003800000 */
.L_x_145:
        /* <DEDUP_REMOVED lines=12> */
.L_x_148:
[----:B------:R-:W-:Y:S05]  /*55d0*/  BSYNC B1 ;  /* 0x0000000000017941 */ /* 0x000fea0003800000 */
.L_x_147:
        /* <DEDUP_REMOVED lines=12> */
.L_x_150:
[----:B------:R-:W-:Y:S05]  /*56a0*/  BSYNC B1 ;  /* 0x0000000000017941 */ /* 0x000fea0003800000 */
.L_x_149:
        /* <DEDUP_REMOVED lines=12> */
.L_x_152:
[----:B------:R-:W-:Y:S05]  /*5770*/  BSYNC B1 ;  /* 0x0000000000017941 */ /* 0x000fea0003800000 */
.L_x_151:
        /* <DEDUP_REMOVED lines=9> */
.L_x_154:
[----:B------:R-:W-:Y:S05]  /*5810*/  BSYNC B1 ;  /* 0x0000000000017941 */ /* 0x000fea0003800000 */
.L_x_153:
        /* <DEDUP_REMOVED lines=12> */
.L_x_156:
[----:B------:R-:W-:Y:S05]  /*58e0*/  BSYNC B1 ;  /* 0x0000000000017941 */ /* 0x000fea0003800000 */
.L_x_155:
[----:B------:R-:W-:Y:S05]  /*58f0*/  @!P0 BRA `(.L_x_157) ;  /* 0x0000001400848947 */ /* 0x000fea0003800000 */
[----:B-----5:R-:W-:-:S05]  /*5900*/  HADD2.F32 R116, -RZ, R116.H0_H0 ;  /* 0x20000074ff747230 */ /* 0x020fca0000004100 */
[----:B------:R-:W-:-:S04]  /*5910*/  FMUL R116, R116, R91 ;  /* 0x0000005b74747220 */ /* 0x000fc80000400000 */
[----:B------:R-:W-:-:S05]  /*5920*/  FFMA R116, R55, R90, R116 ;  /* 0x0000005a37747223 */ /* 0x000fca0000000074 */
[----:B------:R-:W-:-:S05]  /*5930*/  F2FP.F16.F32.PACK_AB R116, RZ, R116 ;  /* 0x00000074ff74723e */ /* 0x000fca00000000ff */
[----:B------:R0:W-:Y:S01]  /*5940*/  STG.E.U16 desc[UR38][R10.64+0x72], R116 ;  /* 0x000072740a007986 */ /* 0x0001e2000c101526 */
[----:B------:R-:W-:Y:S05]  /*5950*/  BRA `(.L_x_157) ;  /* 0x00000014006c7947 */ /* 0x000fea0003800000 */
.L_x_34:
[----:B------:R-:W-:Y:S01]  /*5960*/  ULDC.64 UR4, c[0x0][0x5c0] ;  /* 0x0001700000047ab9 */ /* 0x000fe20000000a00 */
[-C--:B------:R-:W-:Y:S01]  /*5970*/  FMUL R56, R56, R90.reuse ;  /* 0x0000005a38387220 */ /* 0x080fe20000400000 */
[----:B------:R-:W-:Y:S01]  /*5980*/  LEA R10, P1, R112, UR4, 0x1 ;  /* 0x00000004700a7c11 */ /* 0x000fe2000f8208ff */
[----:B------:R-:W-:Y:S01]  /*5990*/  IMAD.SHL.U32 R7, R92, 0x2, RZ ;  /* 0x000000025c077824 */ /* 0x000fe200078e00ff */
[----:B------:R-:W-:Y:S01]  /*59a0*/  ISETP.GT.AND P3, PT, R4, 0x1, PT ;  /* 0x000000010400780c */ /* 0x000fe20003f64270 */
[----:B------:R-:W-:Y:S01]  /*59b0*/  FMUL R57, R57, R90 ;  /* 0x0000005a39397220 */ /* 0x000fe20000400000 */
[----:B------:R-:W-:Y:S01]  /*59c0*/  F2FP.F16.F32.PACK_AB R56, RZ, R56 ;  /* 0x00000038ff38723e */ /* 0x000fe200000000ff */
[-C--:B------:R-:W-:Y:S01]  /*59d0*/  FMUL R58, R58, R90.reuse ;  /* 0x0000005a3a3a7220 */ /* 0x080fe20000400000 */
[----:B------:R-:W-:Y:S01]  /*59e0*/  LEA.HI.X R11, R112, UR5, R105, 0x1, P1 ;  /* 0x00000005700b7c11 */ /* 0x000fe200088f0c69 */
[-C--:B------:R-:W-:Y:S01]  /*59f0*/  FMUL R59, R59, R90.reuse ;  /* 0x0000005a3b3b7220 */ /* 0x080fe20000400000 */
[----:B------:R-:W-:Y:S01]  /*5a00*/  ISETP.GT.AND P1, PT, R3, RZ, P3 ;  /* 0x000000ff0300720c */ /* 0x000fe20001f24270 */
[----:B------:R-:W-:Y:S01]  /*5a10*/  IMAD.SHL.U32 R23, R93, 0x2, RZ ;  /* 0x000000025d177824 */ /* 0x000fe200078e00ff */
[----:B------:R-:W-:Y:S01]  /*5a20*/  ISETP.GT.AND P2, PT, R3, 0x8, P6 ;  /* 0x000000080300780c */ /* 0x000fe20003744270 */
[----:B------:R-:W-:Y:S01]  /*5a30*/  @P0 STG.E.U16 desc[UR38][R10.64], R56 ;  /* 0x000000380a000986 */ /* 0x000fe2000c101526 */
[----:B------:R-:W-:Y:S01]  /*5a40*/  SHF.L.U64.HI R5, R92, 0x1, R95 ;  /* 0x000000015c057819 */ /* 0x000fe2000001025f */
[----:B------:R-:W-:Y:S01]  /*5a50*/  FMUL R60, R60, R90 ;  /* 0x0000005a3c3c7220 */ /* 0x000fe20000400000 */
[----:B------:R-:W-:Y:S01]  /*5a60*/  IADD3 R8, P0, R7, R10, RZ ;  /* 0x0000000a07087210 */ /* 0x000fe20007f1e0ff */
[-C--:B------:R-:W-:Y:S01]  /*5a70*/  FMUL R61, R61, R90.reuse ;  /* 0x0000005a3d3d7220 */ /* 0x080fe20000400000 */
[----:B------:R-:W-:Y:S01]  /*5a80*/  F2FP.F16.F32.PACK_AB R57, RZ, R57 ;  /* 0x00000039ff39723e */ /* 0x000fe200000000ff */
[----:B------:R-:W-:Y:S01]  /*5a90*/  FMUL R63, R63, R90 ;  /* 0x0000005a3f3f7220 */ /* 0x000fe20000400000 */
[----:B------:R-:W-:Y:S01]  /*5aa0*/  F2FP.F16.F32.PACK_AB R58, RZ, R58 ;  /* 0x0000003aff3a723e */ /* 0x000fe200000000ff */
[----:B------:R-:W-:Y:S01]  /*5ab0*/  IMAD.X R9, R5, 0x1, R11, P0 ;  /* 0x0000000105097824 */ /* 0x000fe200000e060b */
[----:B------:R-:W-:Y:S01]  /*5ac0*/  ISETP.GT.AND P0, PT, R3, 0x8, P3 ;  /* 0x000000080300780c */ /* 0x000fe20001f04270 */
[----:B------:R-:W-:Y:S01]  /*5ad0*/  @P1 STG.E.U16 desc[UR38][R10.64+0x2], R57 ;  /* 0x000002390a001986 */ /* 0x000fe2000c101526 */
[----:B------:R-:W-:Y:S01]  /*5ae0*/  F2FP.F16.F32.PACK_AB R59, RZ, R59 ;  /* 0x0000003bff3b723e */ /* 0x000fe200000000ff */
[----:B------:R-:W-:Y:S01]  /*5af0*/  FMUL R62, R62, R90 ;  /* 0x0000005a3e3e7220 */ /* 0x000fe20000400000 */
[----:B------:R-:W-:Y:S01]  /*5b00*/  SHF.L.U64.HI R13, R93, 0x1, R94 ;  /* 0x000000015d0d7819 */ /* 0x000fe2000001025e */
[----:B------:R-:W-:Y:S01]  /*5b10*/  @P2 STG.E.U16 desc[UR38][R8.64], R58 ;  /* 0x0000003a08002986 */ /* 0x000fe2000c101526 */
[----:B------:R-:W-:Y:S01]  /*5b20*/  IADD3 R6, P1, P2, R23, R10, R7 ;  /* 0x0000000a17067210 */ /* 0x000fe20007a3e007 */
[-C--:B------:R-:W-:Y:S01]  /*5b30*/  FMUL R64, R64, R90.reuse ;  /* 0x0000005a40407220 */ /* 0x080fe20000400000 */
[C---:B------:R-:W-:Y:S01]  /*5b40*/  ISETP.GT.AND P4, PT, R4.reuse, 0x8, PT ;  /* 0x000000080400780c */ /* 0x040fe20003f84270 */
[-C--:B------:R-:W-:Y:S01]  /*5b50*/  FMUL R65, R65, R90.reuse ;  /* 0x0000005a41417220 */ /* 0x080fe20000400000 */
[----:B------:R-:W-:Y:S01]  /*5b60*/  ISETP.GT.AND P3, PT, R4, 0x9, PT ;  /* 0x000000090400780c */ /* 0x000fe20003f64270 */
[-C--:B------:R-:W-:Y:S01]  /*5b70*/  FMUL R66, R66, R90.reuse ;  /* 0x0000005a42427220 */ /* 0x080fe20000400000 */
[----:B------:R-:W-:Y:S01]  /*5b80*/  IADD3.X R7, R13, R11, R5, P1, P2 ;  /* 0x0000000b0d077210 */ /* 0x000fe20000fe4405 */
[----:B------:R-:W-:Y:S01]  /*5b90*/  @P0 STG.E.U16 desc[UR38][R8.64+0x2], R59 ;  /* 0x0000023b08000986 */ /* 0x000fe2000c101526 */
[----:B------:R-:W-:Y:S01]  /*5ba0*/  ISETP.GT.AND P1, PT, R3, RZ, P4 ;  /* 0x000000ff0300720c */ /* 0x000fe20002724270 */
[-C--:B------:R-:W-:Y:S01]  /*5bb0*/  FMUL R67, R67, R90.reuse ;  /* 0x0000005a43437220 */ /* 0x080fe20000400000 */
[----:B------:R-:W-:Y:S01]  /*5bc0*/  ISETP.GT.AND P0, PT, R3, RZ, P3 ;  /* 0x000000ff0300720c */ /* 0x000fe20001f04270 */
[----:B------:R-:W-:Y:S01]  /*5bd0*/  FMUL R68, R68, R90 ;  /* 0x0000005a44447220 */ /* 0x000fe20000400000 */
[----:B------:R-:W-:Y:S01]  /*5be0*/  F2FP.F16.F32.PACK_AB R60, RZ, R60 ;  /* 0x0000003cff3c723e */ /* 0x000fe200000000ff */
[-C--:B------:R-:W-:Y:S01]  /*5bf0*/  FMUL R69, R69, R90.reuse ;  /* 0x0000005a45457220 */ /* 0x080fe20000400000 */
[----:B------:R-:W-:Y:S01]  /*5c00*/  F2FP.F16.F32.PACK_AB R61, RZ, R61 ;  /* 0x0000003dff3d723e */ /* 0x000fe200000000ff */
[-C--:B------:R-:W-:Y:S01]  /*5c10*/  FMUL R70, R70, R90.reuse ;  /* 0x0000005a46467220 */ /* 0x080fe20000400000 */
[----:B------:R-:W-:Y:S01]  /*5c20*/  F2FP.F16.F32.PACK_AB R63, RZ, R63 ;  /* 0x0000003fff3f723e */ /* 0x000fe200000000ff */
[----:B------:R-:W-:Y:S01]  /*5c30*/  FMUL R71, R71, R90 ;  /* 0x0000005a47477220 */ /* 0x000fe20000400000 */
[----:B------:R-:W-:Y:S01]  /*5c40*/  F2FP.F16.F32.PACK_AB R62, RZ, R62 ;  /* 0x0000003eff3e723e */ /* 0x000fe200000000ff */
[----:B------:R-:W-:Y:S01]  /*5c50*/  FMUL R72, R72, R90 ;  /* 0x0000005a48487220 */ /* 0x000fe20000400000 */
[----:B------:R-:W-:Y:S01]  /*5c60*/  F2FP.F16.F32.PACK_AB R64, RZ, R64 ;  /* 0x00000040ff40723e */ /* 0x000fe200000000ff */
[----:B------:R-:W-:Y:S01]  /*5c70*/  @P1 STG.E.U16 desc[UR38][R10.64+0x10], R60 ;  /* 0x0000103c0a001986 */ /* 0x000fe2000c101526 */
[----:B------:R-:W-:Y:S01]  /*5c80*/  ISETP.GT.AND P1, PT, R3, 0x8, P4 ;  /* 0x000000080300780c */ /* 0x000fe20002724270 */
[-C--:B------:R-:W-:Y:S01]  /*5c90*/  FMUL R73, R73, R90.reuse ;  /* 0x0000005a49497220 */ /* 0x080fe20000400000 */
[----:B------:R-:W-:Y:S01]  /*5ca0*/  ISETP.GT.AND P2, PT, R4, 0x11, PT ;  /* 0x000000110400780c */ /* 0x000fe20003f44270 */
[----:B------:R-:W-:Y:S01]  /*5cb0*/  @P0 STG.E.U16 desc[UR38][R10.64+0x12], R61 ;  /* 0x0000123d0a000986 */ /* 0x000fe2000c101526 */
[----:B------:R-:W-:Y:S01]  /*5cc0*/  ISETP.GT.AND P0, PT, R3, 0x8, P3 ;  /* 0x000000080300780c */ /* 0x000fe20001f04270 */
[-C--:B------:R-:W-:Y:S01]  /*5cd0*/  FMUL R74, R74, R90.reuse ;  /* 0x0000005a4a4a7220 */ /* 0x080fe20000400000 */
[----:B------:R-:W-:Y:S01]  /*5ce0*/  ISETP.GT.AND P3, PT, R4, 0x10, PT ;  /* 0x000000100400780c */ /* 0x000fe20003f64270 */
[-C--:B------:R-:W-:Y:S01]  /*5cf0*/  FMUL R75, R75, R90.reuse ;  /* 0x0000005a4b4b7220 */ /* 0x080fe20000400000 */
[----:B------:R-:W-:Y:S01]  /*5d00*/  F2FP.F16.F32.PACK_AB R65, RZ, R65 ;  /* 0x00000041ff41723e */ /* 0x000fe200000000ff */
[----:B------:R-:W-:Y:S01]  /*5d10*/  FMUL R76, R76, R90 ;  /* 0x0000005a4c4c7220 */ /* 0x000fe20000400000 */
[----:B------:R-:W-:Y:S01]  /*5d20*/  F2FP.F16.F32.PACK_AB R66, RZ, R66 ;  /* 0x00000042ff42723e */ /* 0x000fe200000000ff */
[----:B------:R-:W-:Y:S01]  /*5d30*/  FMUL R77, R77, R90 ;  /* 0x0000005a4d4d7220 */ /* 0x000fe20000400000 */
[----:B------:R-:W-:Y:S01]  /*5d40*/  F2FP.F16.F32.PACK_AB R67, RZ, R67 ;  /* 0x00000043ff43723e */ /* 0x000fe200000000ff */
[----:B------:R-:W-:Y:S01]  /*5d50*/  @P1 STG.E.U16 desc[UR38][R8.64+0x10], R62 ;  /* 0x0000103e08001986 */ /* 0x000fe2000c101526 */
[----:B------:R-:W-:Y:S01]  /*5d60*/  F2FP.F16.F32.PACK_AB R68, RZ, R68 ;  /* 0x00000044ff44723e */ /* 0x000fe200000000ff */
[-C--:B------:R-:W-:Y:S01]  /*5d70*/  FMUL R78, R78, R90.reuse ;  /* 0x0000005a4e4e7220 */ /* 0x080fe20000400000 */
[----:B------:R-:W-:Y:S01]  /*5d80*/  ISETP.GT.AND P1, PT, R4, 0x19, PT ;  /* 0x000000190400780c */ /* 0x000fe20003f24270 */
[----:B------:R-:W-:Y:S01]  /*5d90*/  @P0 STG.E.U16 desc[UR38][R8.64+0x12], R63 ;  /* 0x0000123f08000986 */ /* 0x000fe2000c101526 */
[----:B------:R-:W-:Y:S01]  /*5da0*/  ISETP.GT.AND P0, PT, R3, RZ, P3 ;  /* 0x000000ff0300720c */ /* 0x000fe20001f04270 */
[-C--:B------:R-:W-:Y:S01]  /*5db0*/  FMUL R79, R79, R90.reuse ;  /* 0x0000005a4f4f7220 */ /* 0x080fe20000400000 */
[----:B------:R-:W-:Y:S01]  /*5dc0*/  F2FP.F16.F32.PACK_AB R69, RZ, R69 ;  /* 0x00000045ff45723e */ /* 0x000fe200000000ff */
[----:B------:R-:W-:Y:S01]  /*5dd0*/  FMUL R80, R80, R90 ;  /* 0x0000005a50507220 */ /* 0x000fe20000400000 */
[----:B------:R-:W-:Y:S01]  /*5de0*/  F2FP.F16.F32.PACK_AB R70, RZ, R70 ;  /* 0x00000046ff46723e */ /* 0x000fe200000000ff */
        /* <DEDUP_REMOVED lines=8> */
[----:B------:R-:W-:Y:S01]  /*5e70*/  @P0 STG.E.U16 desc[UR38][R10.64+0x20], R64 ;  /* 0x000020400a000986 */ /* 0x000fe2000c101526 */
[----:B------:R-:W-:Y:S01]  /*5e80*/  ISETP.GT.AND P0, PT, R3, RZ, P2 ;  /* 0x000000ff0300720c */ /* 0x000fe20001704270 */
[-C--:B------:R-:W-:Y:S01]  /*5e90*/  FMUL R85, R85, R90.reuse ;  /* 0x0000005a55557220 */ /* 0x080fe20000400000 */
[----:B------:R-:W-:Y:S01]  /*5ea0*/  F2FP.F16.F32.PACK_AB R75, RZ, R75 ;  /* 0x0000004bff4b723e */ /* 0x000fe200000000ff */
[-C--:B------:R-:W-:Y:S01]  /*5eb0*/  FMUL R86, R86, R90.reuse ;  /* 0x0000005a56567220 */ /* 0x080fe20000400000 */
[----:B------:R-:W-:Y:S01]  /*5ec0*/  ISETP.GT.AND P5, PT, R4, 0x28, PT ;  /* 0x000000280400780c */ /* 0x000fe20003fa4270 */
[----:B------:R-:W-:Y:S01]  /*5ed0*/  FMUL R87, R87, R90 ;  /* 0x0000005a57577220 */ /* 0x000fe20000400000 */
[----:B------:R-:W-:Y:S01]  /*5ee0*/  F2FP.F16.F32.PACK_AB R76, RZ, R76 ;  /* 0x0000004cff4c723e */ /* 0x000fe200000000ff */
[-C--:B------:R-:W-:Y:S01]  /*5ef0*/  FMUL R24, R24, R90.reuse ;  /* 0x0000005a18187220 */ /* 0x080fe20000400000 */
[----:B------:R-:W-:Y:S01]  /*5f00*/  ISETP.GT.AND P4, PT, R4, 0x29, PT ;  /* 0x000000290400780c */ /* 0x000fe20003f84270 */
[-C--:B------:R-:W-:Y:S01]  /*5f10*/  FMUL R25, R25, R90.reuse ;  /* 0x0000005a19197220 */ /* 0x080fe20000400000 */
[----:B------:R-:W-:Y:S01]  /*5f20*/  F2FP.F16.F32.PACK_AB R77, RZ, R77 ;  /* 0x0000004dff4d723e */ /* 0x000fe200000000ff */
[----:B------:R-:W-:Y:S01]  /*5f30*/  FMUL R26, R26, R90 ;  /* 0x0000005a1a1a7220 */ /* 0x000fe20000400000 */
[----:B------:R-:W-:Y:S01]  /*5f40*/  F2FP.F16.F32.PACK_AB R78, RZ, R78 ;  /* 0x0000004eff4e723e */ /* 0x000fe200000000ff */
[----:B------:R-:W-:Y:S01]  /*5f50*/  @P0 STG.E.U16 desc[UR38][R10.64+0x22], R65 ;  /* 0x000022410a000986 */ /* 0x000fe2000c101526 */
[----:B------:R-:W-:Y:S01]  /*5f60*/  ISETP.GT.AND P0, PT, R3, 0x8, P3 ;  /* 0x000000080300780c */ /* 0x000fe20001f04270 */
[-C--:B------:R-:W-:Y:S01]  /*5f70*/  FMUL R27, R27, R90.reuse ;  /* 0x0000005a1b1b7220 */ /* 0x080fe20000400000 */
[----:B------:R-:W-:Y:S01]  /*5f80*/  F2FP.F16.F32.PACK_AB R79, RZ, R79 ;  /* 0x0000004fff4f723e */ /* 0x000fe200000000ff */
[-C--:B------:R-:W-:Y:S01]  /*5f90*/  FMUL R28, R28, R90.reuse ;  /* 0x0000005a1c1c7220 */ /* 0x080fe20000400000 */
[----:B------:R-:W-:Y:S01]  /*5fa0*/  ISETP.GT.AND P3, PT, R4, 0x30, PT ;  /* 0x000000300400780c */ /* 0x000fe20003f64270 */
        /* <DEDUP_REMOVED lines=8> */
[----:B------:R-:W-:Y:S01]  /*6030*/  @P0 STG.E.U16 desc[UR38][R8.64+0x20], R66 ;  /* 0x0000204208000986 */ /* 0x000fe2000c101526 */
[----:B------:R-:W-:Y:S01]  /*6040*/  ISETP.GT.AND P0, PT, R3, 0x8, P2 ;  /* 0x000000080300780c */ /* 0x000fe20001704270 */
[-C--:B------:R-:W-:Y:S01]  /*6050*/  FMUL R33, R33, R90.reuse ;  /* 0x0000005a21217220 */ /* 0x080fe20000400000 */
[----:B------:R-:W-:Y:S01]  /*6060*/  ISETP.GT.AND P2, PT, R4, 0x18, PT ;  /* 0x000000180400780c */ /* 0x000fe20003f44270 */
[----:B------:R-:W-:Y:S01]  /*6070*/  FMUL R34, R34, R90 ;  /* 0x0000005a22227220 */ /* 0x000fe20000400000 */
[----:B------:R-:W-:Y:S01]  /*6080*/  F2FP.F16.F32.PACK_AB R84, RZ, R84 ;  /* 0x00000054ff54723e */ /* 0x000fe200000000ff */
[-C--:B------:R-:W-:Y:S01]  /*6090*/  FMUL R35, R35, R90.reuse ;  /* 0x0000005a23237220 */ /* 0x080fe20000400000 */
[----:B------:R-:W-:Y:S01]  /*60a0*/  P2R R5, PR, RZ, 0x20 ;  /* 0x00000020ff057803 */ /* 0x000fe20000000000 */
[-C--:B------:R-:W-:Y:S01]  /*60b0*/  FMUL R36, R36, R90.reuse ;  /* 0x0000005a24247220 */ /* 0x080fe20000400000 */
[----:B------:R-:W-:Y:S01]  /*60c0*/  F2FP.F16.F32.PACK_AB R85, RZ, R85 ;  /* 0x00000055ff55723e */ /* 0x000fe200000000ff */
[----:B------:R-:W-:Y:S01]  /*60d0*/  FMUL R37, R37, R90 ;  /* 0x0000005a25257220 */ /* 0x000fe20000400000 */
[----:B------:R-:W-:Y:S01]  /*60e0*/  F2FP.F16.F32.PACK_AB R86, RZ, R86 ;  /* 0x00000056ff56723e */ /* 0x000fe200000000ff */
[-C--:B------:R-:W-:Y:S01]  /*60f0*/  FMUL R38, R38, R90.reuse ;  /* 0x0000005a26267220 */ /* 0x080fe20000400000 */
[----:B------:R-:W-:Y:S01]  /*6100*/  F2FP.F16.F32.PACK_AB R87, RZ, R87 ;  /* 0x00000057ff57723e */ /* 0x000fe200000000ff */
[----:B------:R-:W-:Y:S01]  /*6110*/  @P0 STG.E.U16 desc[UR38][R8.64+0x22], R67 ;  /* 0x0000224308000986 */ /* 0x000fe2000c101526 */
[----:B------:R-:W-:Y:S01]  /*6120*/  ISETP.GT.AND P0, PT, R3, RZ, P2 ;  /* 0x000000ff0300720c */ /* 0x000fe20001704270 */
        /* <DEDUP_REMOVED lines=36> */
[----:B------:R-:W-:Y:S01]  /*6370*/  FMUL R55, R55, R90 ;  /* 0x0000005a37377220 */ /* 0x000fe20000400000 */
[----:B------:R-:W-:-:S02]  /*6380*/  F2FP.F16.F32.PACK_AB R39, RZ, R39 ;  /* 0x00000027ff27723e */ /* 0x000fc400000000ff */
[----:B------:R-:W-:Y:S01]  /*6390*/  F2FP.F16.F32.PACK_AB R40, RZ, R40 ;  /* 0x00000028ff28723e */ /* 0x000fe200000000ff */
[----:B------:R-:W-:Y:S01]  /*63a0*/  @P0 STG.E.U16 desc[UR38][R8.64+0x30], R70 ;  /* 0x0000304608000986 */ /* 0x000fe2000c101526 */
[----:B------:R-:W-:Y:S02]  /*63b0*/  ISETP.GT.AND P0, PT, R3, 0x8, P1 ;  /* 0x000000080300780c */ /* 0x000fe40000f04270 */
[----:B------:R-:W-:Y:S02]  /*63c0*/  ISETP.GT.AND P1, PT, R4, 0x21, PT ;  /* 0x000000210400780c */ /* 0x000fe40003f24270 */
[----:B------:R-:W-:Y:S02]  /*63d0*/  F2FP.F16.F32.PACK_AB R41, RZ, R41 ;  /* 0x00000029ff29723e */ /* 0x000fe400000000ff */
[----:B------:R-:W-:Y:S02]  /*63e0*/  F2FP.F16.F32.PACK_AB R42, RZ, R42 ;  /* 0x0000002aff2a723e */ /* 0x000fe400000000ff */
[----:B------:R-:W-:-:S02]  /*63f0*/  F2FP.F16.F32.PACK_AB R43, RZ, R43 ;  /* 0x0000002bff2b723e */ /* 0x000fc400000000ff */
[----:B------:R-:W-:Y:S02]  /*6400*/  F2FP.F16.F32.PACK_AB R44, RZ, R44 ;  /* 0x0000002cff2c723e */ /* 0x000fe400000000ff */
[----:B------:R-:W-:Y:S01]  /*6410*/  F2FP.F16.F32.PACK_AB R45, RZ, R45 ;  /* 0x0000002dff2d723e */ /* 0x000fe200000000ff */
[----:B------:R-:W-:Y:S01]  /*6420*/  @P0 STG.E.U16 desc[UR38][R8.64+0x32], R71 ;  /* 0x0000324708000986 */ /* 0x000fe2000c101526 */
[----:B------:R-:W-:Y:S02]  /*6430*/  ISETP.GT.AND P0, PT, R3, RZ, P2 ;  /* 0x000000ff0300720c */ /* 0x000fe40001704270 */
[----:B------:R-:W-:Y:S02]  /*6440*/  F2FP.F16.F32.PACK_AB R46, RZ, R46 ;  /* 0x0000002eff2e723e */ /* 0x000fe400000000ff */
[----:B------:R-:W-:Y:S02]  /*6450*/  F2FP.F16.F32.PACK_AB R47, RZ, R47 ;  /* 0x0000002fff2f723e */ /* 0x000fe400000000ff */
[----:B------:R-:W-:-:S02]  /*6460*/  F2FP.F16.F32.PACK_AB R48, RZ, R48 ;  /* 0x00000030ff30723e */ /* 0x000fc400000000ff */
[----:B------:R-:W-:Y:S02]  /*6470*/  F2FP.F16.F32.PACK_AB R49, RZ, R49 ;  /* 0x00000031ff31723e */ /* 0x000fe400000000ff */
[----:B------:R-:W-:Y:S02]  /*6480*/  F2FP.F16.F32.PACK_AB R50, RZ, R50 ;  /* 0x00000032ff32723e */ /* 0x000fe400000000ff */
[----:B------:R-:W-:Y:S01]  /*6490*/  F2FP.F16.F32.PACK_AB R51, RZ, R51 ;  /* 0x00000033ff33723e */ /* 0x000fe200000000ff */
[----:B------:R-:W-:Y:S01]  /*64a0*/  @P0 STG.E.U16 desc[UR38][R10.64+0x40], R72 ;  /* 0x000040480a000986 */ /* 0x000fe2000c101526 */
[----:B------:R-:W-:Y:S02]  /*64b0*/  ISETP.GT.AND P0, PT, R3, RZ, P1 ;  /* 0x000000ff0300720c */ /* 0x000fe40000f04270 */
[----:B------:R-:W-:Y:S02]  /*64c0*/  F2FP.F16.F32.PACK_AB R52, RZ, R52 ;  /* 0x00000034ff34723e */ /* 0x000fe400000000ff */
[----:B------:R-:W-:-:S02]  /*64d0*/  F2FP.F16.F32.PACK_AB R53, RZ, R53 ;  /* 0x00000035ff35723e */ /* 0x000fc400000000ff */
[----:B------:R-:W-:Y:S02]  /*64e0*/  F2FP.F16.F32.PACK_AB R54, RZ, R54 ;  /* 0x00000036ff36723e */ /* 0x000fe400000000ff */
[----:B------:R-:W-:-:S05]  /*64f0*/  F2FP.F16.F32.PACK_AB R55, RZ, R55 ;  /* 0x00000037ff37723e */ /* 0x000fca00000000ff */
[----:B------:R-:W-:Y:S01]  /*6500*/  @P0 STG.E.U16 desc[UR38][R10.64+0x42], R73 ;  /* 0x000042490a000986 */ /* 0x000fe2000c101526 */
[----:B------:R-:W-:Y:S02]  /*6510*/  ISETP.GT.AND P0, PT, R3, 0x8, P2 ;  /* 0x000000080300780c */ /* 0x000fe40001704270 */
[----:B------:R-:W-:-:S11]  /*6520*/  ISETP.GT.AND P2, PT, R4, 0x38, PT ;  /* 0x000000380400780c */ /* 0x000fd60003f44270 */
[----:B------:R-:W-:Y:S01]  /*6530*/  @P0 STG.E.U16 desc[UR38][R8.64+0x40], R74 ;  /* 0x0000404a08000986 */ /* 0x000fe2000c101526 */
[----:B------:R-:W-:-:S13]  /*6540*/  ISETP.GT.AND P0, PT, R3, 0x8, P1 ;  /* 0x000000080300780c */ /* 0x000fda0000f04270 */
[----:B------:R-:W-:Y:S01]  /*6550*/  @P0 STG.E.U16 desc[UR38][R8.64+0x42], R75 ;  /* 0x0000424b08000986 */ /* 0x000fe2000c101526 */
[----:B------:R-:W-:-:S13]  /*6560*/  ISETP.GT.AND P0, PT, R3, RZ, P5 ;  /* 0x000000ff0300720c */ /* 0x000fda0002f04270 */
[----:B------:R-:W-:Y:S01]  /*6570*/  @P0 STG.E.U16 desc[UR38][R10.64+0x50], R76 ;  /* 0x0000504c0a000986 */ /* 0x000fe2000c101526 */
[----:B------:R-:W-:-:S13]  /*6580*/  ISETP.GT.AND P0, PT, R3, RZ, P4 ;  /* 0x000000ff0300720c */ /* 0x000fda0002704270 */
[----:B------:R-:W-:Y:S01]  /*6590*/  @P0 STG.E.U16 desc[UR38][R10.64+0x52], R77 ;  /* 0x0000524d0a000986 */ /* 0x000fe2000c101526 */
[----:B------:R-:W-:-:S13]  /*65a0*/  ISETP.GT.AND P0, PT, R3, 0x8, P5 ;  /* 0x000000080300780c */ /* 0x000fda0002f04270 */
[----:B------:R-:W-:Y:S01]  /*65b0*/  @P0 STG.E.U16 desc[UR38][R8.64+0x50], R78 ;  /* 0x0000504e08000986 */ /* 0x000fe2000c101526 */
[----:B------:R-:W-:-:S13]  /*65c0*/  ISETP.GT.AND P0, PT, R3, 0x8, P4 ;  /* 0x000000080300780c */ /* 0x000fda0002704270 */
[----:B------:R-:W-:Y:S01]  /*65d0*/  @P0 STG.E.U16 desc[UR38][R8.64+0x52], R79 ;  /* 0x0000524f08000986 */ /* 0x000fe2000c101526 */
[----:B------:R-:W-:-:S13]  /*65e0*/  ISETP.GT.AND P0, PT, R3, RZ, P3 ;  /* 0x000000ff0300720c */ /* 0x000fda0001f04270 */
[----:B------:R-:W-:Y:S01]  /*65f0*/  @P0 STG.E.U16 desc[UR38][R10.64+0x60], R80 ;  /* 0x000060500a000986 */ /* 0x000fe2000c101526 */
[----:B------:R-:W-:-:S04]  /*6600*/  ISETP.GT.AND P0, PT, R4, 0x31, PT ;  /* 0x000000310400780c */ /* 0x000fc80003f04270 */
[----:B------:R-:W-:-:S13]  /*6610*/  ISETP.GT.AND P1, PT, R3, RZ, P0 ;  /* 0x000000ff0300720c */ /* 0x000fda0000724270 */
[----:B------:R-:W-:Y:S01]  /*6620*/  @P1 STG.E.U16 desc[UR38][R10.64+0x62], R81 ;  /* 0x000062510a001986 */ /* 0x000fe2000c101526 */
[----:B------:R-:W-:-:S13]  /*6630*/  ISETP.GT.AND P1, PT, R3, 0x8, P3 ;  /* 0x000000080300780c */ /* 0x000fda0001f24270 */
[----:B------:R-:W-:Y:S01]  /*6640*/  @P1 STG.E.U16 desc[UR38][R8.64+0x60], R82 ;  /* 0x0000605208001986 */ /* 0x000fe2000c101526 */
[----:B------:R-:W-:-:S13]  /*6650*/  ISETP.GT.AND P1, PT, R3, 0x8, P0 ;  /* 0x000000080300780c */ /* 0x000fda0000724270 */
[----:B------:R-:W-:Y:S01]  /*6660*/  @P1 STG.E.U16 desc[UR38][R8.64+0x62], R83 ;  /* 0x0000625308001986 */ /* 0x000fe2000c101526 */
[----:B------:R-:W-:-:S05]  /*6670*/  IADD3 R14, P1, R23, R8, RZ ;  /* 0x00000008170e7210 */ /* 0x000fca0007f3e0ff */
[----:B------:R-:W-:Y:S01]  /*6680*/  IMAD.X R15, R13, 0x1, R9, P1 ;  /* 0x000000010d0f7824 */ /* 0x000fe200008e0609 */
[----:B------:R-:W-:-:S13]  /*6690*/  ISETP.GT.AND P1, PT, R3, RZ, P2 ;  /* 0x000000ff0300720c */ /* 0x000fda0001724270 */
[----:B------:R-:W-:Y:S01]  /*66a0*/  @P1 STG.E.U16 desc[UR38][R10.64+0x70], R84 ;  /* 0x000070540a001986 */ /* 0x000fe2000c101526 */
[----:B------:R-:W-:-:S05]  /*66b0*/  IADD3 R20, P1, R23, R8, RZ ;  /* 0x0000000817147210 */ /* 0x000fca0007f3e0ff */
[----:B------:R-:W-:Y:S01]  /*66c0*/  IMAD.X R21, R13, 0x1, R9, P1 ;  /* 0x000000010d157824 */ /* 0x000fe200008e0609 */
[----:B------:R-:W-:-:S05]  /*66d0*/  IADD3 R12, P1, R23, R10, RZ ;  /* 0x0000000a170c7210 */ /* 0x000fca0007f3e0ff */
[----:B------:R-:W-:Y:S01]  /*66e0*/  IMAD.X R13, R13, 0x1, R11, P1 ;  /* 0x000000010d0d7824 */ /* 0x000fe200008e060b */
[----:B------:R-:W-:-:S04]  /*66f0*/  ISETP.GT.AND P1, PT, R4, 0x39, PT ;  /* 0x000000390400780c */ /* 0x000fc80003f24270 */
[----:B------:R-:W-:-:S13]  /*6700*/  ISETP.GT.AND P5, PT, R3, RZ, P1 ;  /* 0x000000ff0300720c */ /* 0x000fda0000fa4270 */
[----:B------:R-:W-:Y:S01]  /*6710*/  @P5 STG.E.U16 desc[UR38][R10.64+0x72], R85 ;  /* 0x000072550a005986 */ /* 0x000fe2000c101526 */
[----:B------:R-:W-:-:S13]  /*6720*/  ISETP.GT.AND P5, PT, R3, 0x8, P2 ;  /* 0x000000080300780c */ /* 0x000fda00017a4270 */
[----:B------:R-:W-:Y:S01]  /*6730*/  @P5 STG.E.U16 desc[UR38][R8.64+0x70], R86 ;  /* 0x0000705608005986 */ /* 0x000fe2000c101526 */
[----:B------:R-:W-:-:S13]  /*6740*/  ISETP.GT.AND P5, PT, R3, 0x8, P1 ;  /* 0x000000080300780c */ /* 0x000fda0000fa4270 */
[----:B------:R0:W-:Y:S01]  /*6750*/  @P5 STG.E.U16 desc[UR38][R8.64+0x72], R87 ;  /* 0x0000725708005986 */ /* 0x0001e2000c101526 */
[C---:B------:R-:W-:Y:S02]  /*6760*/  ISETP.GT.AND P5, PT, R3.reuse, 0x80, P6 ;  /* 0x000000800300780c */ /* 0x040fe400037a4270 */
[----:B------:R-:W-:-:S11]  /*6770*/  ISETP.GT.AND P6, PT, R3, 0x88, P6 ;  /* 0x000000880300780c */ /* 0x000fd600037c4270 */
[----:B------:R-:W-:Y:S01]  /*6780*/  @P5 STG.E.U16 desc[UR38][R12.64], R24 ;  /* 0x000000180c005986 */ /* 0x000fe2000c101526 */
[----:B------:R-:W-:-:S04]  /*6790*/  ISETP.GT.AND P5, PT, R4, 0x1, PT ;  /* 0x000000010400780c */ /* 0x000fc80003fa4270 */
[----:B------:R-:W-:-:S13]  /*67a0*/  ISETP.GT.AND P5, PT, R3, 0x80, P5 ;  /* 0x000000800300780c */ /* 0x000fda0002fa4270 */
[----:B0-----:R-:W-:Y:S02]  /*67b0*/  @P5 IMAD.MOV.U32 R8, RZ, RZ, R12 ;  /* 0x000000ffff085224 */ /* 0x001fe400078e000c */
[----:B------:R-:W-:-:S05]  /*67c0*/  @P5 IMAD.MOV.U32 R9, RZ, RZ, R13 ;  /* 0x000000ffff095224 */ /* 0x000fca00078e000d */
[----:B------:R0:W-:Y:S01]  /*67d0*/  @P5 STG.E.U16 desc[UR38][R8.64+0x2], R25 ;  /* 0x0000021908005986 */ /* 0x0001e2000c101526 */
[----:B------:R-:W-:-:S03]  /*67e0*/  ISETP.NE.AND P5, PT, R5, RZ, PT ;  /* 0x000000ff0500720c */ /* 0x000fc60003fa5270 */
[----:B------:R-:W-:Y:S01]  /*67f0*/  @P6 STG.E.U16 desc[UR38][R14.64], R26 ;  /* 0x0000001a0e006986 */ /* 0x000fe2000c101526 */
[----:B------:R-:W-:-:S04]  /*6800*/  ISETP.GT.AND P6, PT, R4, 0x1, PT ;  /* 0x000000010400780c */ /* 0x000fc80003fc4270 */
[----:B------:R-:W-:-:S13]  /*6810*/  ISETP.GT.AND P6, PT, R3, 0x88, P6 ;  /* 0x000000880300780c */ /* 0x000fda00037c4270 */
[----:B------:R-:W-:Y:S01]  /*6820*/  @P6 STG.E.U16 desc[UR38][R20.64+0x2], R27 ;  /* 0x0000021b14006986 */ /* 0x000fe2000c101526 */
[----:B------:R-:W-:-:S04]  /*6830*/  ISETP.GT.AND P6, PT, R4, 0x8, PT ;  /* 0x000000080400780c */ /* 0x000fc80003fc4270 */
[----:B------:R-:W-:-:S13]  /*6840*/  ISETP.GT.AND P6, PT, R3, 0x80, P6 ;  /* 0x000000800300780c */ /* 0x000fda00037c4270 */
[----:B0-----:R-:W-:Y:S02]  /*6850*/  @P6 IMAD.MOV.U32 R8, RZ, RZ, R12 ;  /* 0x000000ffff086224 */ /* 0x001fe400078e000c */
[----:B------:R-:W-:-:S05]  /*6860*/  @P6 IMAD.MOV.U32 R9, RZ, RZ, R13 ;  /* 0x000000ffff096224 */ /* 0x000fca00078e000d */
[----:B------:R0:W-:Y:S01]  /*6870*/  @P6 STG.E.U16 desc[UR38][R8.64+0x10], R28 ;  /* 0x0000101c08006986 */ /* 0x0001e2000c101526 */
[----:B------:R-:W-:-:S04]  /*6880*/  ISETP.GT.AND P6, PT, R4, 0x9, PT ;  /* 0x000000090400780c */ /* 0x000fc80003fc4270 */
[----:B------:R-:W-:-:S13]  /*6890*/  ISETP.GT.AND P6, PT, R3, 0x80, P6 ;  /* 0x000000800300780c */ /* 0x000fda00037c4270 */
[----:B0-----:R-:W-:Y:S02]  /*68a0*/  @P6 IMAD.MOV.U32 R8, RZ, RZ, R12 ;  /* 0x000000ffff086224 */ /* 0x001fe400078e000c */
[----:B------:R-:W-:-:S05]  /*68b0*/  @P6 IMAD.MOV.U32 R9, RZ, RZ, R13 ;  /* 0x000000ffff096224 */ /* 0x000fca00078e000d */
[----:B------:R0:W-:Y:S01]  /*68c0*/  @P6 STG.E.U16 desc[UR38][R8.64+0x12], R29 ;  /* 0x0000121d08006986 */ /* 0x0001e2000c101526 */
[----:B------:R-:W-:-:S04]  /*68d0*/  ISETP.GT.AND P6, PT, R4, 0x8, PT ;  /* 0x000000080400780c */ /* 0x000fc80003fc4270 */
[----:B------:R-:W-:-:S13]  /*68e0*/  ISETP.GT.AND P6, PT, R3, 0x88, P6 ;  /* 0x000000880300780c */ /* 0x000fda00037c4270 */
        /* <DEDUP_REMOVED lines=45> */
[----:B------:R-:W-:Y:S01]  /*6bc0*/  @P6 STG.E.U16 desc[UR38][R8.64+0x42], R41 ;  /* 0x0000422908006986 */ /* 0x000fe2000c101526 */
[----:B------:R-:W-:-:S04]  /*6bd0*/  ISETP.GT.AND P6, PT, R4, 0x20, PT ;  /* 0x000000200400780c */ /* 0x000fc80003fc4270 */
[----:B------:R-:W-:-:S13]  /*6be0*/  ISETP.GT.AND P6, PT, R3, 0x88, P6 ;  /* 0x000000880300780c */ /* 0x000fda00037c4270 */
[----:B------:R-:W-:Y:S01]  /*6bf0*/  @P6 STG.E.U16 desc[UR38][R6.64+0x40], R42 ;  /* 0x0000402a06006986 */ /* 0x000fe2000c101526 */
[----:B------:R-:W-:-:S04]  /*6c00*/  ISETP.GT.AND P6, PT, R4, 0x21, PT ;  /* 0x000000210400780c */ /* 0x000fc80003fc4270 */
[----:B------:R-:W-:-:S13]  /*6c10*/  ISETP.GT.AND P6, PT, R3, 0x88, P6 ;  /* 0x000000880300780c */ /* 0x000fda00037c4270 */
[----:B------:R-:W-:Y:S02]  /*6c20*/  @P6 IMAD.MOV.U32 R4, RZ, RZ, R6 ;  /* 0x000000ffff046224 */ /* 0x000fe400078e0006 */
[----:B------:R-:W-:-:S05]  /*6c30*/  @P6 IMAD.MOV.U32 R5, RZ, RZ, R7 ;  /* 0x000000ffff056224 */ /* 0x000fca00078e0007 */
[----:B------:R0:W-:Y:S01]  /*6c40*/  @P6 STG.E.U16 desc[UR38][R4.64+0x42], R43 ;  /* 0x0000422b04006986 */ /* 0x0001e2000c101526 */
[C---:B------:R-:W-:Y:S02]  /*6c50*/  ISETP.GT.AND P6, PT, R3.reuse, 0x80, P5 ;  /* 0x000000800300780c */ /* 0x040fe40002fc4270 */
[----:B------:R-:W-:-:S11]  /*6c60*/  ISETP.GT.AND P5, PT, R3, 0x88, P5 ;  /* 0x000000880300780c */ /* 0x000fd60002fa4270 */
[----:B0-----:R-:W-:Y:S02]  /*6c70*/  @P6 IMAD.MOV.U32 R4, RZ, RZ, R12 ;  /* 0x000000ffff046224 */ /* 0x001fe400078e000c */
[----:B------:R-:W-:-:S05]  /*6c80*/  @P6 IMAD.MOV.U32 R5, RZ, RZ, R13 ;  /* 0x000000ffff056224 */ /* 0x000fca00078e000d */
[----:B------:R0:W-:Y:S01]  /*6c90*/  @P6 STG.E.U16 desc[UR38][R4.64+0x50], R44 ;  /* 0x0000502c04006986 */ /* 0x0001e2000c101526 */
[C---:B------:R-:W-:Y:S02]  /*6ca0*/  ISETP.GT.AND P6, PT, R3.reuse, 0x80, P4 ;  /* 0x000000800300780c */ /* 0x040fe400027c4270 */
[----:B------:R-:W-:-:S11]  /*6cb0*/  ISETP.GT.AND P4, PT, R3, 0x88, P4 ;  /* 0x000000880300780c */ /* 0x000fd60002784270 */
[----:B0-----:R-:W-:Y:S02]  /*6cc0*/  @P6 IMAD.MOV.U32 R4, RZ, RZ, R12 ;  /* 0x000000ffff046224 */ /* 0x001fe400078e000c */
[----:B------:R-:W-:-:S05]  /*6cd0*/  @P6 IMAD.MOV.U32 R5, RZ, RZ, R13 ;  /* 0x000000ffff056224 */ /* 0x000fca00078e000d */
[----:B------:R0:W-:Y:S02]  /*6ce0*/  @P6 STG.E.U16 desc[UR38][R4.64+0x52], R45 ;  /* 0x0000522d04006986 */ /* 0x0001e4000c101526 */
[----:B0-----:R-:W-:Y:S02]  /*6cf0*/  @P5 IMAD.MOV.U32 R4, RZ, RZ, R6 ;  /* 0x000000ffff045224 */ /* 0x001fe400078e0006 */
[----:B------:R-:W-:-:S05]  /*6d00*/  @P5 IMAD.MOV.U32 R5, RZ, RZ, R7 ;  /* 0x000000ffff055224 */ /* 0x000fca00078e0007 */
[----:B------:R0:W-:Y:S01]  /*6d10*/  @P5 STG.E.U16 desc[UR38][R4.64+0x50], R46 ;  /* 0x0000502e04005986 */ /* 0x0001e2000c101526 */
[C---:B------:R-:W-:Y:S02]  /*6d20*/  ISETP.GT.AND P5, PT, R3.reuse, 0x80, P3 ;  /* 0x000000800300780c */ /* 0x040fe40001fa4270 */
[----:B------:R-:W-:Y:S01]  /*6d30*/  ISETP.GT.AND P3, PT, R3, 0x88, P3 ;  /* 0x000000880300780c */ /* 0x000fe20001f64270 */
        /* <DEDUP_REMOVED lines=17> */
[----:B------:R0:W-:Y:S02]  /*6e50*/  @P3 STG.E.U16 desc[UR38][R4.64+0x60], R50 ;  /* 0x0000603204003986 */ /* 0x0001e4000c101526 */
[----:B0-----:R-:W-:Y:S02]  /*6e60*/  @P0 IMAD.MOV.U32 R4, RZ, RZ, R6 ;  /* 0x000000ffff040224 */ /* 0x001fe400078e0006 */
[----:B------:R-:W-:-:S05]  /*6e70*/  @P0 IMAD.MOV.U32 R5, RZ, RZ, R7 ;  /* 0x000000ffff050224 */ /* 0x000fca00078e0007 */
[----:B------:R0:W-:Y:S02]  /*6e80*/  @P0 STG.E.U16 desc[UR38][R4.64+0x62], R51 ;  /* 0x0000623304000986 */ /* 0x0001e4000c101526 */
[----:B0-----:R-:W-:Y:S02]  /*6e90*/  @P5 IMAD.MOV.U32 R4, RZ, RZ, R12 ;  /* 0x000000ffff045224 */ /* 0x001fe400078e000c */
[----:B------:R-:W-:-:S05]  /*6ea0*/  @P5 IMAD.MOV.U32 R5, RZ, RZ, R13 ;  /* 0x000000ffff055224 */ /* 0x000fca00078e000d */
[----:B------:R0:W-:Y:S04]  /*6eb0*/  @P5 STG.E.U16 desc[UR38][R4.64+0x70], R52 ;  /* 0x0000703404005986 */ /* 0x0001e8000c101526 */
[----:B------:R1:W-:Y:S01]  /*6ec0*/  @P4 STG.E.U16 desc[UR38][R12.64+0x72], R53 ;  /* 0x000072350c004986 */ /* 0x0003e2000c101526 */
[----:B0-----:R-:W-:Y:S02]  /*6ed0*/  @P2 IMAD.MOV.U32 R4, RZ, RZ, R6 ;  /* 0x000000ffff042224 */ /* 0x001fe400078e0006 */
[----:B------:R-:W-:-:S05]  /*6ee0*/  @P2 IMAD.MOV.U32 R5, RZ, RZ, R7 ;  /* 0x000000ffff052224 */ /* 0x000fca00078e0007 */
[----:B------:R1:W-:Y:S04]  /*6ef0*/  @P2 STG.E.U16 desc[UR38][R4.64+0x70], R54 ;  /* 0x0000703604002986 */ /* 0x0003e8000c101526 */
[----:B------:R1:W-:Y:S02]  /*6f00*/  @P1 STG.E.U16 desc[UR38][R6.64+0x72], R55 ;  /* 0x0000723706001986 */ /* 0x0003e4000c101526 */
.L_x_157:
[----:B------:R-:W-:Y:S05]  /*6f10*/  BSYNC B0 ;  /* 0x0000000000007941 */ /* 0x000fea0003800000 */
.L_x_33:
[----:B------:R-:W-:Y:S01]  /*6f20*/  IADD3 R16, P0, R16, UR36, RZ ;  /* 0x0000002410107c10 */ /* 0x000fe2000ff1e0ff */
[----:B------:R-:W-:Y:S01]  /*6f30*/  ULDC.64 UR4, c[0x0][0x650] ;  /* 0x0001940000047ab9 */ /* 0x000fe20000000a00 */
[----:B------:R-:W-:Y:S01]  /*6f40*/  PRMT R3, RZ, 0x7610, R3 ;  /* 0x00007610ff037816 */ /* 0x000fe20000000003 */
[----:B------:R-:W-:Y:S01]  /*6f50*/  IMAD.MOV.U32 R102, RZ, RZ, -0x1 ;  /* 0xffffffffff667424 */ /* 0x000fe200078e00ff */
[----:B------:R-:W-:Y:S01]  /*6f60*/  IADD3.X R17, R17, UR42, RZ, P0, !PT ;  /* 0x0000002a11117c10 */ /* 0x000fe200087fe4ff */
[----:B------:R-:W-:Y:S01]  /*6f70*/  IMAD.MOV.U32 R23, RZ, RZ, -0x1 ;  /* 0xffffffffff177424 */ /* 0x000fe200078e00ff */
[----:B------:R-:W-:-:S04]  /*6f80*/  ISETP.GE.U32.AND P0, PT, R16, UR4, PT ;  /* 0x0000000410007c0c */ /* 0x000fc8000bf06070 */
[----:B------:R-:W-:-:S13]  /*6f90*/  ISETP.GE.U32.AND.EX P0, PT, R17, UR5, PT, P0 ;  /* 0x0000000511007c0c */ /* 0x000fda000bf06100 */
[----:B------:R-:W-:Y:S05]  /*6fa0*/  @P0 BRA `(.L_x_158) ;  /* 0x0000000400500947 */ /* 0x000fea0003800000 */
[----:B0-----:R-:W0:Y:S01]  /*6fb0*/  LDC.64 R10, c[0x0][0x628] ;  /* 0x00018a00ff0a7b82 */ /* 0x001e220000000a00 */
[----:B-1----:R-:W1:Y:S01]  /*6fc0*/  S2R R12, SR_CTAID.X ;  /* 0x00000000000c7919 */ /* 0x002e620000002500 */
[----:B----4-:R-:W-:Y:S02]  /*6fd0*/  IMAD.MOV.U32 R8, RZ, RZ, R16 ;  /* 0x000000ffff087224 */ /* 0x010fe400078e0010 */
[----:B------:R-:W-:Y:S01]  /*6fe0*/  IMAD.MOV.U32 R9, RZ, RZ, R17 ;  /* 0x000000ffff097224 */ /* 0x000fe200078e0011 */
[----:B------:R-:W4:Y:S03]  /*6ff0*/  S2R R20, SR_CTAID.Y ;  /* 0x0000000000147919 */ /* 0x000f260000002600 */
[----:B------:R-:W1:Y:S08]  /*7000*/  LDC R0, c[0x0][0x630] ;  /* 0x00018c00ff007b82 */ /* 0x000e700000000800 */
[----:B------:R-:W1:Y:S01]  /*7010*/  LDC.64 R14, c[0x0][0x620] ;  /* 0x00018800ff0e7b82 */ /* 0x000e620000000a00 */
[----:B0-----:R-:W-:-:S04]  /*7020*/  ISETP.NE.U32.AND P0, PT, R10, RZ, PT ;  /* 0x000000ff0a00720c */ /* 0x001fc80003f05070 */
[----:B------:R-:W-:-:S13]  /*7030*/  ISETP.NE.AND.EX P0, PT, R11, RZ, PT, P0 ;  /* 0x000000ff0b00720c */ /* 0x000fda0003f05300 */
[----:B-1--4-:R-:W-:Y:S05]  /*7040*/  @!P0 BRA `(.L_x_159) ;  /* 0x0000000000288947 */ /* 0x012fea0003800000 */
        /* <DEDUP_REMOVED lines=10> */
.L_x_159:
[-CC-:B------:R-:W-:Y:S01]  /*70f0*/  SHF.R.U64 R23, R8, R0.reuse, R9.reuse ;  /* 0x0000000008177219 */ /* 0x180fe20000001209 */
[----:B------:R-:W0:Y:S01]  /*7100*/  LDC.64 R26, c[0x0][0x640] ;  /* 0x00019000ff1a7b82 */ /* 0x000e220000000a00 */
[----:B------:R-:W-:Y:S01]  /*7110*/  SHF.R.U32.HI R0, RZ, R0, R9 ;  /* 0x00000000ff007219 */ /* 0x000fe20000011609 */
[----:B------:R-:W-:Y:S01]  /*7120*/  ULDC UR4, c[0x0][0x150] ;  /* 0x0000540000047ab9 */ /* 0x000fe20000000800 */
[----:B------:R-:W-:Y:S02]  /*7130*/  IADD3 R3, P0, RZ, -R23, RZ ;  /* 0x80000017ff037210 */ /* 0x000fe40007f1e0ff */
[----:B------:R-:W-:-:S03]  /*7140*/  I2FP.F32.U32 R7, R12 ;  /* 0x0000000c00077245 */ /* 0x000fc60000201000 */
[----:B------:R-:W1:Y:S01]  /*7150*/  LDC R6, c[0x0][0x618] ;  /* 0x00018600ff067b82 */ /* 0x000e620000000800 */
[----:B------:R-:W-:Y:S02]  /*7160*/  IMAD.X R5, RZ, RZ, ~R0, P0 ;  /* 0x000000ffff057224 */ /* 0x000fe400000e0e00 */
[----:B------:R-:W-:Y:S01]  /*7170*/  FMUL R7, R7, UR4 ;  /* 0x0000000407077c20 */ /* 0x000fe20008400000 */
[----:B------:R-:W-:Y:S01]  /*7180*/  ULDC UR4, c[0x0][0x154] ;  /* 0x0000550000047ab9 */ /* 0x000fe20000000800 */
[-C--:B------:R-:W-:Y:S02]  /*7190*/  IMAD R0, R5, R14.reuse, RZ ;  /* 0x0000000e05007224 */ /* 0x080fe400078e02ff */
[C---:B------:R-:W-:Y:S01]  /*71a0*/  IMAD.WIDE.U32 R4, R3.reuse, R14, R16 ;  /* 0x0000000e03047225 */ /* 0x040fe200078e0010 */
[----:B------:R-:W4:Y:S01]  /*71b0*/  LDC R8, c[0x0][0x608] ;  /* 0x00018200ff087b82 */ /* 0x000f220000000800 */
[----:B------:R-:W2:Y:S02]  /*71c0*/  F2I.U32.TRUNC.NTZ R7, R7 ;  /* 0x0000000700077305 */ /* 0x000ea4000020f000 */
[----:B------:R-:W-:Y:S01]  /*71d0*/  IMAD R3, R3, R15, R0 ;  /* 0x0000000f03037224 */ /* 0x000fe200078e0200 */
[----:B------:R-:W-:-:S03]  /*71e0*/  I2FP.F32.U32 R0, R20 ;  /* 0x0000001400007245 */ /* 0x000fc60000201000 */
[----:B------:R-:W-:Y:S01]  /*71f0*/  IMAD.IADD R3, R5, 0x1, R3 ;  /* 0x0000000105037824 */ /* 0x000fe200078e0203 */
[----:B------:R-:W3:Y:S01]  /*7200*/  LDC R11, c[0x0][0x658] ;  /* 0x00019600ff0b7b82 */ /* 0x000ee20000000800 */
[----:B0-----:R-:W-:-:S04]  /*7210*/  ISETP.NE.U32.AND P0, PT, R26, RZ, PT ;  /* 0x000000ff1a00720c */ /* 0x001fc80003f05070 */
[----:B------:R-:W-:-:S03]  /*7220*/  ISETP.NE.AND.EX P0, PT, R27, RZ, PT, P0 ;  /* 0x000000ff1b00720c */ /* 0x000fc60003f05300 */
[----:B------:R-:W0:Y:S01]  /*7230*/  LDC R9, c[0x0][0x144] ;  /* 0x00005100ff097b82 */ /* 0x000e220000000800 */
[-C--:B-1----:R-:W-:Y:S01]  /*7240*/  SHF.R.U64 R10, R4, R6.reuse, R3 ;  /* 0x00000006040a7219 */ /* 0x082fe20000001203 */
[----:B--2---:R-:W-:Y:S01]  /*7250*/  IMAD.MOV R7, RZ, RZ, -R7 ;  /* 0x000000ffff077224 */ /* 0x004fe200078e0a07 */
[----:B------:R-:W-:Y:S01]  /*7260*/  SHF.R.U32.HI R3, RZ, R6, R3 ;  /* 0x00000006ff037219 */ /* 0x000fe20000011603 */
[----:B------:R-:W-:-:S04]  /*7270*/  FMUL R6, R0, UR4 ;  /* 0x0000000400067c20 */ /* 0x000fc80008400000 */
[----:B------:R-:W1:Y:S01]  /*7280*/  LDC R21, c[0x0][0x148] ;  /* 0x00005200ff157b82 */ /* 0x000e620000000800 */
[----:B------:R2:W0:Y:S01]  /*7290*/  F2I.U32.TRUNC.NTZ R14, R6 ;  /* 0x00000006000e7305 */ /* 0x000422000020f000 */
[-CC-:B----4-:R-:W-:Y:S02]  /*72a0*/  SHF.R.U64 R13, R10, R8.reuse, R3.reuse ;  /* 0x000000080a0d7219 */ /* 0x190fe40000001203 */
[----:B------:R-:W-:-:S04]  /*72b0*/  SHF.R.U32.HI R0, RZ, R8, R3 ;  /* 0x00000008ff007219 */ /* 0x000fc80000011603 */
[----:B------:R-:W4:Y:S01]  /*72c0*/  LDC R24, c[0x0][0x600] ;  /* 0x00018000ff187b82 */ /* 0x000f220000000800 */
[-CC-:B---3--:R-:W-:Y:S02]  /*72d0*/  SHF.R.U64 R15, R13, R11.reuse, R0.reuse ;  /* 0x0000000b0d0f7219 */ /* 0x188fe40000001200 */
[----:B------:R-:W-:-:S03]  /*72e0*/  SHF.R.U32.HI R5, RZ, R11, R0 ;  /* 0x0000000bff057219 */ /* 0x000fc60000011600 */
[----:B------:R-:W-:Y:S02]  /*72f0*/  IMAD.MOV.U32 R4, RZ, RZ, R15 ;  /* 0x000000ffff047224 */ /* 0x000fe400078e000f */
[----:B------:R-:W3:Y:S01]  /*7300*/  LDC R28, c[0x0][0x648] ;  /* 0x00019200ff1c7b82 */ /* 0x000ee20000000800 */
[----:B0-----:R-:W-:-:S07]  /*7310*/  IMAD R25, R9, R7, R12 ;  /* 0x0000000709197224 */ /* 0x001fce00078e020c */
[----:B------:R-:W0:Y:S08]  /*7320*/  LDC R29, c[0x0][0x638] ;  /* 0x00018e00ff1d7b82 */ /* 0x000e300000000800 */
[----:B------:R-:W0:Y:S01]  /*7330*/  LDC R30, c[0x0][0x610] ;  /* 0x00018400ff1e7b82 */ /* 0x000e220000000800 */
[----:B-12-4-:R-:W-:Y:S05]  /*7340*/  @!P0 BRA `(.L_x_160) ;  /* 0x0000000000288947 */ /* 0x016fea0003800000 */
[----:B------:R-:W1:Y:S02]  /*7350*/  LDC R0, c[0x0][0x64c] ;  /* 0x00019300ff007b82 */ /* 0x000e640000000800 */
[----:B-1----:R-:W-:-:S05]  /*7360*/  IADD3 R3, P0, R15, R0, RZ ;  /* 0x000000000f037210 */ /* 0x002fca0007f1e0ff */
        /* <DEDUP_REMOVED lines=8> */
.L_x_160:
[----:B------:R-:W-:Y:S01]  /*73f0*/  ISETP.NE.AND P0, PT, R2, 0x1, PT ;  /* 0x000000010200780c */ /* 0x000fe20003f05270 */
[----:B------:R-:W-:Y:S01]  /*7400*/  IMAD.MOV R14, RZ, RZ, -R14 ;  /* 0x000000ffff0e7224 */ /* 0x000fe200078e0a0e */
[----:B---3--:R-:W-:Y:S01]  /*7410*/  SHF.R.U64 R0, R4, R28, R5 ;  /* 0x0000001c04007219 */ /* 0x008fe20000001205 */
[----:B------:R-:W-:Y:S01]  /*7420*/  VIADD R5, R24, 0xffffffff ;  /* 0xffffffff18057836 */ /* 0x000fe20000000000 */
[----:B------:R-:W-:-:S03]  /*7430*/  LOP3.LUT R3, R13, R100, RZ, 0xc0, !PT ;  /* 0x000000640d037212 */ /* 0x000fc600078ec0ff */
[----:B------:R-:W-:Y:S01]  /*7440*/  IMAD.MOV R4, RZ, RZ, -R0 ;  /* 0x000000ffff047224 */ /* 0x000fe200078e0a00 */
[----:B------:R-:W-:Y:S01]  /*7450*/  LOP3.LUT R10, R10, R5, RZ, 0xc0, !PT ;  /* 0x000000050a0a7212 */ /* 0x000fe200078ec0ff */
[----:B------:R-:W-:Y:S02]  /*7460*/  IMAD R0, R96, R0, R3 ;  /* 0x0000000060007224 */ /* 0x000fe400078e0203 */
[----:B0-----:R-:W-:Y:S02]  /*7470*/  IMAD R3, R4, R29, R15 ;  /* 0x0000001d04037224 */ /* 0x001fe400078e020f */
[----:B------:R-:W-:Y:S02]  /*7480*/  @P0 IMAD R25, R21, R14, R20 ;  /* 0x0000000e15190224 */ /* 0x000fe400078e0214 */
[----:B------:R-:W-:Y:S02]  /*7490*/  IMAD R5, R3, R24, R10 ;  /* 0x0000001803057224 */ /* 0x000fe400078e020a */
[----:B------:R-:W-:-:S02]  /*74a0*/  IMAD R0, R0, R30, R25 ;  /* 0x0000001e00007224 */ /* 0x000fc400078e0219 */
[----:B------:R-:W-:-:S03]  /*74b0*/  IMAD.MOV.U32 R4, RZ, RZ, 0x1 ;  /* 0x00000001ff047424 */ /* 0x000fc600078e00ff */
[----:B------:R-:W-:Y:S02]  /*74c0*/  SEL R102, R5, R0, !P0 ;  /* 0x0000000005667207 */ /* 0x000fe40004000000 */
[----:B------:R-:W-:Y:S02]  /*74d0*/  PRMT R3, R4, 0x7610, R3 ;  /* 0x0000761004037816 */ /* 0x000fe40000000003 */
[----:B------:R-:W-:-:S07]  /*74e0*/  SEL R0, R0, R5, !P0 ;  /* 0x0000000500007207 */ /* 0x000fce0004000000 */
.L_x_158:
[----:B------:R-:W-:Y:S01]  /*74f0*/  LOP3.LUT P0, RZ, R3, 0xff, RZ, 0xc0, !PT ;  /* 0x000000ff03ff7812 */ /* 0x000fe2000780c0ff */
[----:B------:R-:W-:-:S12]  /*7500*/  IMAD.MOV.U32 R109, RZ, RZ, R0 ;  /* 0x000000ffff6d7224 */ /* 0x000fd800078e0000 */
[----:B------:R-:W-:Y:S05]  /*7510*/  @P0 BRA `(.L_x_161) ;  /* 0xffffffa0002c0947 */ /* 0x000fea000383ffff */
[----:B------:R-:W-:Y:S05]  /*7520*/  EXIT ;  /* 0x000000000000794d */ /* 0x000fea0003800000 */
.L_x_8:
        /* <DEDUP_REMOVED lines=26> */
.L_x_163:
[----:B------:R-:W0:Y:S01]  /*76d0*/  LDC.64 R30, c[0x0][0x640] ;  /* 0x00019000ff1e7b82 */ /* 0x000e220000000a00 */
[-CC-:B------:R-:W-:Y:S01]  /*76e0*/  SHF.R.U64 R21, R14, R8.reuse, R15.reuse ;  /* 0x000000080e157219 */ /* 0x180fe2000000120f */
[----:B------:R-:W-:Y:S01]  /*76f0*/  IMAD.MOV.U32 R27, RZ, RZ, 0x1 ;  /* 0x00000001ff1b7424 */ /* 0x000fe200078e00ff */
[----:B------:R-:W-:Y:S02]  /*7700*/  SHF.R.U32.HI R7, RZ, R8, R15 ;  /* 0x00000008ff077219 */ /* 0x000fe4000001160f */
[----:B------:R-:W-:-:S03]  /*7710*/  IADD3 R13, P0, RZ, -R21, RZ ;  /* 0x80000015ff0d7210 */ /* 0x000fc60007f1e0ff */
[----:B------:R-:W1:Y:S02]  /*7720*/  LDC R12, c[0x0][0x618] ;  /* 0x00018600ff0c7b82 */ /* 0x000e640000000800 */
[----:B------:R-:W-:Y:S02]  /*7730*/  IMAD.X R7, RZ, RZ, ~R7, P0 ;  /* 0x000000ffff077224 */ /* 0x000fe400000e0e07 */
[----:B------:R-:W-:-:S04]  /*7740*/  IMAD.WIDE.U32 R10, R13, R22, R16 ;  /* 0x000000160d0a7225 */ /* 0x000fc800078e0010 */
[----:B------:R-:W2:Y:S01]  /*7750*/  LDC R14, c[0x0][0x608] ;  /* 0x00018200ff0e7b82 */ /* 0x000ea20000000800 */
[----:B------:R-:W-:-:S04]  /*7760*/  IMAD R8, R7, R22, RZ ;  /* 0x0000001607087224 */ /* 0x000fc800078e02ff */
[----:B------:R-:W-:-:S03]  /*7770*/  IMAD R7, R13, R23, R8 ;  /* 0x000000170d077224 */ /* 0x000fc600078e0208 */
[----:B------:R-:W3:Y:S01]  /*7780*/  LDC R28, c[0x0][0x658] ;  /* 0x00019600ff1c7b82 */ /* 0x000ee20000000800 */
[----:B------:R-:W-:Y:S01]  /*7790*/  IMAD.IADD R7, R11, 0x1, R7 ;  /* 0x000000010b077824 */ /* 0x000fe200078e0207 */
[----:B0-----:R-:W-:Y:S01]  /*77a0*/  ISETP.NE.U32.AND P0, PT, R30, RZ, PT ;  /* 0x000000ff1e00720c */ /* 0x001fe20003f05070 */
[----:B------:R-:W-:-:S03]  /*77b0*/  IMAD.MOV.U32 R11, RZ, RZ, -0x1 ;  /* 0xffffffffff0b7424 */ /* 0x000fc600078e00ff */
        /* <DEDUP_REMOVED lines=8> */
[-C--:B---3--:R-:W-:Y:S02]  /*7840*/  SHF.L.U32 R10, R11, R28.reuse, RZ ;  /* 0x0000001c0b0a7219 */ /* 0x088fe400000006ff */
[--C-:B------:R-:W-:Y:S02]  /*7850*/  SHF.R.U64 R26, R22, R28, R7.reuse ;  /* 0x0000001c161a7219 */ /* 0x100fe40000001207 */
[----:B------:R-:W-:Y:S02]  /*7860*/  LOP3.LUT R29, RZ, R10, RZ, 0x33, !PT ;  /* 0x0000000aff1d7212 */ /* 0x000fe400078e33ff */
[----:B------:R-:W-:Y:S01]  /*7870*/  SHF.R.U32.HI R11, RZ, R28, R7 ;  /* 0x0000001cff0b7219 */ /* 0x000fe20000011607 */
[----:B------:R-:W3:Y:S01]  /*7880*/  LDC R32, c[0x0][0x610] ;  /* 0x00018400ff207b82 */ /* 0x000ee20000000800 */
[----:B------:R-:W-:Y:S01]  /*7890*/  IMAD.MOV.U32 R10, RZ, RZ, R26 ;  /* 0x000000ffff0a7224 */ /* 0x000fe200078e001a */
[----:B------:R-:W-:Y:S06]  /*78a0*/  @!P0 BRA `(.L_x_164) ;  /* 0x0000000000288947 */ /* 0x000fec0003800000 */
        /* <DEDUP_REMOVED lines=10> */
.L_x_164:
[----:B------:R-:W-:Y:S02]  /*7950*/  ISETP.NE.AND P0, PT, R2, 0x1, PT ;  /* 0x000000010200780c */ /* 0x000fe40003f05270 */
[----:B-1----:R-:W-:Y:S01]  /*7960*/  SHF.R.U64 R8, R10, R8, R11 ;  /* 0x000000080a087219 */ /* 0x002fe2000000120b */
[----:B0-----:R-:W-:Y:S01]  /*7970*/  VIADD R11, R23, 0xffffffff ;  /* 0xffffffff170b7836 */ /* 0x001fe20000000000 */
[----:B------:R-:W-:Y:S02]  /*7980*/  SHF.L.U32 R27, R27, R28, RZ ;  /* 0x0000001c1b1b7219 */ /* 0x000fe400000006ff */
[----:B------:R-:W-:Y:S01]  /*7990*/  LOP3.LUT R5, R22, R29, RZ, 0xc0, !PT ;  /* 0x0000001d16057212 */ /* 0x000fe200078ec0ff */
[----:B------:R-:W-:-:S04]  /*79a0*/  IMAD.MOV R7, RZ, RZ, -R8 ;  /* 0x000000ffff077224 */ /* 0x000fc800078e0a08 */
[----:B------:R-:W-:Y:S02]  /*79b0*/  IMAD R5, R27, R8, R5 ;  /* 0x000000081b057224 */ /* 0x000fe400078e0205 */
[----:B------:R-:W-:Y:S01]  /*79c0*/  @P0 IMAD R6, R9, R24, R4 ;  /* 0x0000001809060224 */ /* 0x000fe200078e0204 */
[----:B------:R-:W-:Y:S01]  /*79d0*/  LOP3.LUT R9, R20, R11, RZ, 0xc0, !PT ;  /* 0x0000000b14097212 */ /* 0x000fe200078ec0ff */
[----:B--2---:R-:W-:Y:S02]  /*79e0*/  IMAD R4, R7, R25, R26 ;  /* 0x0000001907047224 */ /* 0x004fe400078e021a */
[----:B---3--:R-:W-:Y:S02]  /*79f0*/  IMAD R6, R5, R32, R6 ;  /* 0x0000002005067224 */ /* 0x008fe400078e0206 */
[----:B------:R-:W-:Y:S02]  /*7a00*/  IMAD R5, R4, R23, R9 ;  /* 0x0000001704057224 */ /* 0x000fe400078e0209 */
[----:B------:R-:W-:-:S02]  /*7a10*/  IMAD.MOV.U32 R8, RZ, RZ, 0x1 ;  /* 0x00000001ff087424 */ /* 0x000fc400078e00ff */
[----:B------:R-:W-:Y:S01]  /*7a20*/  IMAD.MOV.U32 R7, RZ, RZ, R21 ;  /* 0x000000ffff077224 */ /* 0x000fe200078e0015 */
[----:B------:R-:W-:Y:S02]  /*7a30*/  SEL R19, R5, R6, !P0 ;  /* 0x0000000605137207 */ /* 0x000fe40004000000 */
[----:B------:R-:W-:-:S07]  /*7a40*/  SEL R12, R6, R5, !P0 ;  /* 0x00000005060c7207 */ /* 0x000fce0004000000 */
.L_x_162:
[----:B------:R-:W-:-:S08]  /*7a50*/  NOP ;  /* 0x0000000000007918 */ /* 0x000fd00000000000 */
[----:B------:R-:W0:-:S00]  /*7a60*/  USETMAXREG.DEALLOC.CTAPOOL 0x28 ;  /* 0x00000028000079c8 */ /* 0x000e0000080e0500 */
[----:B0-----:R-:W-:-:S13]  /*7a70*/  ISETP.NE.AND P0, PT, R3, RZ, PT ;  /* 0x000000ff0300720c */ /* 0x001fda0003f05270 */
[----:B------:R-:W-:Y:S05]  /*7a80*/  @P0 EXIT ;  /* 0x000000000000094d */ /* 0x000fea0003800000 */
[----:B------:R-:W-:Y:S01]  /*7a90*/  LOP3.LUT P0, RZ, R8, 0xff, RZ, 0xc0, !PT ;  /* 0x000000ff08ff7812 */ /* 0x000fe2000780c0ff */
[----:B------:R-:W-:Y:S02]  /*7aa0*/  IMAD.MOV.U32 R3, RZ, RZ, 0x1 ;  /* 0x00000001ff037424 */ /* 0x000fe400078e00ff */
[----:B------:R-:W-:-:S10]  /*7ab0*/  IMAD.MOV.U32 R13, RZ, RZ, RZ ;  /* 0x000000ffff0d7224 */ /* 0x000fd400078e00ff */
[----:B------:R-:W-:Y:S05]  /*7ac0*/  @!P0 BRA `(.L_x_165) ;  /* 0x0000000c00788947 */ /* 0x000fea0003800000 */
[----:B------:R-:W0:Y:S01]  /*7ad0*/  LDC R3, c[0x0][0x28c] ;  /* 0x0000a300ff037b82 */ /* 0x000e220000000800 */
[----:B------:R-:W-:Y:S01]  /*7ae0*/  ULDC UR5, c[0x0][0x658] ;  /* 0x0001960000057ab9 */ /* 0x000fe20000000800 */
[----:B------:R-:W-:Y:S01]  /*7af0*/  UMOV UR10, 0xffffffff ;  /* 0xffffffff000a7882 */ /* 0x000fe20000000000 */
[----:B------:R-:W-:Y:S01]  /*7b00*/  UMOV UR14, 0x1 ;  /* 0x00000001000e7882 */ /* 0x000fe20000000000 */
[----:B------:R-:W-:Y:S01]  /*7b10*/  USHF.L.U32 UR10, UR10, UR5, URZ ;  /* 0x000000050a0a7299 */ /* 0x000fe2000800063f */
[----:B------:R-:W-:Y:S01]  /*7b20*/  BSSY B0, `(.L_x_165) ;  /* 0x00000d8000007945 */ /* 0x000fe20003800000 */
[----:B------:R-:W-:Y:S01]  /*7b30*/  IMAD.MOV.U32 R11, RZ, RZ, 0x1 ;  /* 0x00000001ff0b7424 */ /* 0x000fe200078e00ff */
[----:B------:R-:W-:Y:S01]  /*7b40*/  LOP3.LUT R10, R18, 0x2, RZ, 0xfc, !PT ;  /* 0x00000002120a7812 */ /* 0x000fe200078efcff */
[----:B------:R-:W1:Y:S01]  /*7b50*/  S2UR UR9, SR_CgaCtaId ;  /* 0x00000000000979c3 */ /* 0x000e620000008800 */
[----:B------:R-:W-:Y:S01]  /*7b60*/  ULOP3.LUT UR13, URZ, UR10, URZ, 0x33, !UPT ;  /* 0x0000000a3f0d7292 */ /* 0x000fe2000f8e333f */
[----:B------:R-:W-:Y:S01]  /*7b70*/  IMAD.MOV.U32 R13, RZ, RZ, RZ ;  /* 0x000000ffff0d7224 */ /* 0x000fe200078e00ff */
[----:B------:R-:W-:Y:S01]  /*7b80*/  ULDC UR4, c[0x0][0x600] ;  /* 0x0001800000047ab9 */ /* 0x000fe20000000800 */
[----:B------:R-:W-:Y:S01]  /*7b90*/  UMOV UR19, 0x1111 ;  /* 0x0000111100137882 */ /* 0x000fe20000000000 */
[----:B------:R-:W-:-:S02]  /*7ba0*/  UIADD3 UR4, UR4, -0x1, URZ ;  /* 0xffffffff04047890 */ /* 0x000fc4000fffe03f */
[----:B------:R-:W-:Y:S01]  /*7bb0*/  USHF.L.U32 UR5, UR14, UR5, URZ ;  /* 0x000000050e057299 */ /* 0x000fe2000800063f */
[----:B------:R-:W-:Y:S01]  /*7bc0*/  ULDC.64 UR26, c[0x0][0x198] ;  /* 0x00006600001a7ab9 */ /* 0x000fe20000000a00 */
[----:B0-----:R-:W-:-:S05]  /*7bd0*/  VIADD R3, R3, 0x1f ;  /* 0x0000001f03037836 */ /* 0x001fca0000000000 */
[----:B------:R-:W-:Y:S01]  /*7be0*/  SHF.R.S32.HI R4, RZ, 0x1f, R3 ;  /* 0x0000001fff047819 */ /* 0x000fe20000011403 */
[----:B-1----:R-:W-:-:S03]  /*7bf0*/  USHF.R.U32.HI UR24, URZ, 0x2, UR9 ;  /* 0x000000023f187899 */ /* 0x002fc60008011609 */
[----:B------:R-:W-:Y:S01]  /*7c00*/  LEA.HI R4, R4, R3, RZ, 0x5 ;  /* 0x0000000304047211 */ /* 0x000fe200078f28ff */
[----:B------:R-:W-:Y:S01]  /*7c10*/  ULOP3.LUT UR8, UR9, 0x3, URZ, 0xc0, !UPT ;  /* 0x0000000309087892 */ /* 0x000fe2000f8ec03f */
[----:B------:R-:W-:Y:S01]  /*7c20*/  IMAD.MOV.U32 R3, RZ, RZ, 0x1 ;  /* 0x00000001ff037424 */ /* 0x000fe200078e00ff */
[----:B------:R-:W-:Y:S01]  /*7c30*/  USHF.L.U32 UR6, UR9, 0x4, URZ ;  /* 0x0000000409067899 */ /* 0x000fe2000800063f */
[----:B------:R-:W-:Y:S01]  /*7c40*/  SHF.R.S32.HI R8, RZ, 0x5, R4 ;  /* 0x00000005ff087819 */ /* 0x000fe20000011404 */
[----:B------:R-:W-:Y:S02]  /*7c50*/  USHF.L.U32 UR7, UR9, 0x9, URZ ;  /* 0x0000000909077899 */ /* 0x000fe4000800063f */
[----:B------:R-:W-:Y:S02]  /*7c60*/  ULOP3.LUT UR9, UR9, 0xfffffffc, URZ, 0xc0, !UPT ;  /* 0xfffffffc09097892 */ /* 0x000fe4000f8ec03f */
[----:B------:R-:W-:Y:S01]  /*7c70*/  UISETP.GT.U32.AND UP0, UPT, UR8, 0xffff, UPT ;  /* 0x0000ffff0800788c */ /* 0x000fe2000bf04070 */
[----:B------:R-:W-:Y:S01]  /*7c80*/  VIADD R9, R8, 0x1 ;  /* 0x0000000108097836 */ /* 0x000fe20000000000 */
[----:B------:R-:W-:-:S02]  /*7c90*/  ULOP3.LUT UR11, UR9, 0x1, URZ, 0xfc, !UPT ;  /* 0x00000001090b7892 */ /* 0x000fc4000f8efc3f */
[----:B------:R-:W-:Y:S02]  /*7ca0*/  ULOP3.LUT UR12, UR9, 0x2, URZ, 0xfc, !UPT ;  /* 0x00000002090c7892 */ /* 0x000fe4000f8efc3f */
[----:B------:R-:W-:Y:S02]  /*7cb0*/  USHF.L.U32 UR10, UR14, UR9, URZ ;  /* 0x000000090e0a7299 */ /* 0x000fe4000800063f */
[----:B------:R-:W-:Y:S02]  /*7cc0*/  ULOP3.LUT UR9, UR9, 0x3, URZ, 0xfc, !UPT ;  /* 0x0000000309097892 */ /* 0x000fe4000f8efc3f */
[----:B------:R-:W-:Y:S02]  /*7cd0*/  USHF.L.U32 UR11, UR14, UR11, URZ ;  /* 0x0000000b0e0b7299 */ /* 0x000fe4000800063f */
[----:B------:R-:W-:Y:S02]  /*7ce0*/  USHF.L.U32 UR12, UR14, UR12, URZ ;  /* 0x0000000c0e0c7299 */ /* 0x000fe4000800063f */
[----:B------:R-:W-:-:S02]  /*7cf0*/  USEL UR8, UR8, 0xffff, !UP0 ;  /* 0x0000ffff08087887 */ /* 0x000fc4000c000000 */
[----:B------:R-:W-:Y:S02]  /*7d00*/  USHF.L.U32 UR9, UR14, UR9, URZ ;  /* 0x000000090e097299 */ /* 0x000fe4000800063f */
[----:B------:R-:W-:Y:S02]  /*7d10*/  ULOP3.LUT UR10, UR12, UR10, UR11, 0xfe, !UPT ;  /* 0x0000000a0c0a7292 */ /* 0x000fe4000f8efe0b */
[----:B------:R-:W-:Y:S02]  /*7d20*/  ULOP3.LUT UR8, UR8, 0xffff, URZ, 0xc0, !UPT ;  /* 0x0000ffff08087892 */ /* 0x000fe4000f8ec03f */
[----:B------:R-:W-:Y:S02]  /*7d30*/  ULOP3.LUT UR6, UR6, 0x30, URZ, 0xc0, !UPT ;  /* 0x0000003006067892 */ /* 0x000fe4000f8ec03f */
[----:B------:R-:W-:Y:S02]  /*7d40*/  ULOP3.LUT UR7, UR7, 0x600, URZ, 0xc0, !UPT ;  /* 0x0000060007077892 */ /* 0x000fe4000f8ec03f */
[----:B------:R-:W-:-:S02]  /*7d50*/  ULOP3.LUT UR18, UR10, UR9, URZ, 0xfc, !UPT ;  /* 0x000000090a127292 */ /* 0x000fc4000f8efc3f */
[----:B------:R-:W-:-:S12]  /*7d60*/  USHF.L.U32 UR19, UR19, UR8, URZ ;  /* 0x0000000813137299 */ /* 0x000fd8000800063f */
.L_x_176:
[----:B------:R-:W-:-:S03]  /*7d70*/  UMOV UR8, 0xffffffff ;  /* 0xffffffff00087882 */ /* 0x000fc60000000000 */
[----:B------:R-:W-:Y:S05]  /*7d80*/  BRA.DIV UR8, `(.L_x_166) ;  /* 0x0000001208ac7947 */ /* 0x000fea000b800000 */
[----:B------:R-:W-:-:S13]  /*7d90*/  ELECT P6, URZ, PT ;  /* 0x00000000003f782f */ /* 0x000fda00038c0000 */
.L_x_194:
[----:B------:R-:W0:Y:S01]  /*7da0*/  LDC R4, c[0x0][0x28c] ;  /* 0x0000a300ff047b82 */ /* 0x000e220000000800 */
[----:B------:R-:W-:Y:S01]  /*7db0*/  BSSY B1, `(.L_x_167) ;  /* 0x000003c000017945 */ /* 0x000fe20003800000 */
[----:B0-----:R-:W-:-:S13]  /*7dc0*/  ISETP.LT.OR P6, PT, R4, 0x1, !P6 ;  /* 0x000000010400780c */ /* 0x001fda00077c1670 */
[----:B------:R-:W-:Y:S05]  /*7dd0*/  @P6 BRA `(.L_x_168) ;  /* 0x0000000000e46947 */ /* 0x000fea0003800000 */
[----:B------:R-:W-:Y:S01]  /*7de0*/  LEA R12, R12, UR24, 0x2 ;  /* 0x000000180c0c7c11 */ /* 0x000fe2000f8e10ff */
[----:B------:R-:W-:Y:S01]  /*7df0*/  IMAD.MOV.U32 R20, RZ, RZ, RZ ;  /* 0x000000ffff147224 */ /* 0x000fe200078e00ff */
[----:B------:R-:W-:Y:S01]  /*7e00*/  LEA R19, R19, UR6, 0x6 ;  /* 0x0000000613137c11 */ /* 0x000fe2000f8e30ff */
[----:B------:R-:W-:Y:S02]  /*7e10*/  IMAD.MOV.U32 R4, RZ, RZ, R9 ;  /* 0x000000ffff047224 */ /* 0x000fe400078e0009 */
[----:B------:R-:W-:Y:S02]  /*7e20*/  IMAD.MOV.U32 R5, RZ, RZ, R3 ;  /* 0x000000ffff057224 */ /* 0x000fe400078e0003 */
[----:B------:R-:W-:Y:S02]  /*7e30*/  IMAD.MOV.U32 R6, RZ, RZ, R13 ;  /* 0x000000ffff067224 */ /* 0x000fe400078e000d */
[----:B------:R-:W-:-:S07]  /*7e40*/  IMAD.SHL.U32 R15, R12, 0x40, RZ ;  /* 0x000000400c0f7824 */ /* 0x000fce00078e00ff */
.L_x_171:
[----:B------:R-:W0:Y:S01]  /*7e50*/  S2R R21, SR_CgaCtaId ;  /* 0x0000000000157919 */ /* 0x000e220000008800 */
[----:B------:R-:W-:Y:S02]  /*7e60*/  MOV R12, 0x400 ;  /* 0x00000400000c7802 */ /* 0x000fe40000000f00 */
[----:B------:R-:W-:-:S13]  /*7e70*/  ISETP.NE.AND P1, PT, R0, RZ, PT ;  /* 0x000000ff0000720c */ /* 0x000fda0003f25270 */
[----:B------:R-:W1:Y:S01]  /*7e80*/  @!P1 LDC R14, c[0x0][0x500] ;  /* 0x00014000ff0e9b82 */ /* 0x000e620000000800 */
[----:B0-----:R-:W-:Y:S02]  /*7e90*/  LEA R23, R21, R12, 0x18 ;  /* 0x0000000c15177211 */ /* 0x001fe400078ec0ff */
[----:B------:R-:W-:-:S03]  /*7ea0*/  SHF.L.U32 R12, R5, 0x1f, RZ ;  /* 0x0000001f050c7819 */ /* 0x000fc600000006ff */
[----:B------:R-:W-:-:S04]  /*7eb0*/  IMAD R21, R6, 0x8, R23 ;  /* 0x0000000806157824 */ /* 0x000fc800078e0217 */
[----:B------:R-:W0:Y:S02]  /*7ec0*/  SYNCS.PHASECHK.TRANS64.TRYWAIT P0, [R21+URZ+0x58], R12 ;  /* 0x0000580c150075a7 */ /* 0x000e24000800017f */
[----:B01----:R-:W-:Y:S05]  /*7ed0*/  @!P0 BRA `(.L_x_169) ;  /* 0x0000001000788947 */ /* 0x003fea0003800000 */
.L_x_195:
[----:B0-----:R-:W-:Y:S01]  /*7ee0*/  PRMT R12, R10, 0x9910, RZ ;  /* 0x000099100a0c7816 */ /* 0x001fe200000000ff */
[----:B------:R0:W-:Y:S03]  /*7ef0*/  @!P1 SYNCS.ARRIVE.TRANS64 RZ, [R21+URZ], R14 ;  /* 0x0000000e15ff99a7 */ /* 0x0001e6000800003f */
[----:B------:R-:W-:-:S13]  /*7f00*/  ISETP.NE.AND P0, PT, R12, 0x2, PT ;  /* 0x000000020c00780c */ /* 0x000fda0003f05270 */
[----:B0-----:R-:W-:Y:S05]  /*7f10*/  @P0 BRA `(.L_x_170) ;  /* 0x0000000000040947 */ /* 0x001fea0003800000 */
[----:B------:R-:W-:Y:S01]  /*7f20*/  BPT.TRAP 0x1 ;  /* 0x000000040000795c */ /* 0x000fe20000300000 */
.L_x_170:
[----:B------:R-:W-:Y:S01]  /*7f30*/  LEA R12, R6, UR24, 0x2 ;  /* 0x00000018060c7c11 */ /* 0x000fe2000f8e10ff */
[----:B------:R-:W-:Y:S01]  /*7f40*/  VIADD R4, R4, 0xffffffff ;  /* 0xffffffff04047836 */ /* 0x000fe20000000000 */
[----:B------:R-:W-:Y:S01]  /*7f50*/  R2UR UR22, R15 ;  /* 0x000000000f1672ca */ /* 0x000fe200000e0000 */
[----:B------:R-:W-:Y:S01]  /*7f60*/  UIADD3 UR14, UP0, UR26, 0xf0, URZ ;  /* 0x000000f01a0e7890 */ /* 0x000fe2000ff1e03f */
[----:B------:R-:W-:Y:S01]  /*7f70*/  R2UR UR9, R21 ;  /* 0x00000000150972ca */ /* 0x000fe200000e0000 */
[----:B------:R-:W-:Y:S01]  /*7f80*/  IMAD.SHL.U32 R12, R12, 0x800, RZ ;  /* 0x000008000c0c7824 */ /* 0x000fe200078e00ff */
[----:B------:R-:W-:Y:S01]  /*7f90*/  R2UR UR10, R20 ;  /* 0x00000000140a72ca */ /* 0x000fe200000e0000 */
[----:B------:R-:W-:Y:S01]  /*7fa0*/  UIADD3 UR28, UP1, UR26, 0x1f0, URZ ;  /* 0x000001f01a1c7890 */ /* 0x000fe2000ff3e03f */
[----:B------:R-:W-:Y:S01]  /*7fb0*/  R2UR UR12, R7 ;  /* 0x00000000070c72ca */ /* 0x000fe200000e0000 */
[--C-:B------:R-:W-:Y:S01]  /*7fc0*/  IMAD R14, R12, 0x2, R23.reuse ;  /* 0x000000020c0e7824 */ /* 0x100fe200078e0217 */
[----:B------:R-:W-:Y:S01]  /*7fd0*/  LEA R12, R6, UR7, 0xb ;  /* 0x00000007060c7c11 */ /* 0x000fe2000f8e58ff */
[----:B------:R-:W-:Y:S01]  /*7fe0*/  UIADD3.X UR15, URZ, UR27, URZ, UP0, !UPT ;  /* 0x0000001b3f0f7290 */ /* 0x000fe200087fe43f */
[----:B------:R-:W-:Y:S01]  /*7ff0*/  R2UR UR23, R19 ;  /* 0x00000000131772ca */ /* 0x000fe200000e0000 */
[----:B------:R-:W-:Y:S01]  /*8000*/  UPRMT UR20, URZ, 0x5410, UR19 ;  /* 0x000054103f147896 */ /* 0x000fe20008000013 */
[----:B------:R-:W-:Y:S01]  /*8010*/  R2UR UR8, R14 ;  /* 0x000000000e0872ca */ /* 0x000fe200000e0000 */
[----:B------:R-:W-:Y:S01]  /*8020*/  IMAD R12, R12, 0x2, R23 ;  /* 0x000000020c0c7824 */ /* 0x000fe200078e0217 */
[----:B------:R-:W-:Y:S01]  /*8030*/  ISETP.GT.AND P1, PT, R4, 0x1, PT ;  /* 0x000000010400780c */ /* 0x000fe20003f24270 */
[----:B------:R-:W-:Y:S01]  /*8040*/  VIADD R6, R6, 0x1 ;  /* 0x0000000106067836 */ /* 0x000fe20000000000 */
[----:B------:R-:W-:Y:S01]  /*8050*/  UPRMT UR25, URZ, 0x5410, UR18 ;  /* 0x000054103f197896 */ /* 0x000fe20008000012 */
[----:B------:R-:W-:Y:S01]  /*8060*/  VIADD R20, R20, 0x20 ;  /* 0x0000002014147836 */ /* 0x000fe20000000000 */
[----:B------:R-:W-:Y:S01]  /*8070*/  R2UR UR11, R12 ;  /* 0x000000000c0b72ca */ /* 0x000fe200000e0000 */
[----:B------:R-:W-:Y:S01]  /*8080*/  UIADD3.X UR29, URZ, UR27, URZ, UP1, !UPT ;  /* 0x0000001b3f1d7290 */ /* 0x000fe20008ffe43f */
[----:B------:R-:W-:Y:S01]  /*8090*/  ISETP.NE.AND P0, PT, R6, 0xb, PT ;  /* 0x0000000b0600780c */ /* 0x000fe20003f05270 */
[----:B------:R-:W-:Y:S01]  /*80a0*/  UMOV UR16, 0x0 ;  /* 0x0000000000107882 */ /* 0x000fe20000000000 */
[----:B------:R-:W-:-:S02]  /*80b0*/  UMOV UR17, 0x10000000 ;  /* 0x1000000000117882 */ /* 0x000fc40000000000 */
[----:B------:R-:W-:Y:S01]  /*80c0*/  SEL R12, RZ, 0x1, P0 ;  /* 0x00000001ff0c7807 */ /* 0x000fe20000000000 */
[----:B------:R-:W-:Y:S01]  /*80d0*/  UIADD3 UR8, UR8, 0x180, URZ ;  /* 0x0000018008087890 */ /* 0x000fe2000fffe03f */
[----:B------:R-:W-:Y:S02]  /*80e0*/  SEL R6, R6, RZ, P0 ;  /* 0x000000ff06067207 */ /* 0x000fe40000000000 */
[----:B------:R-:W-:-:S03]  /*80f0*/  LOP3.LUT R5, R5, R12, RZ, 0x3c, !PT ;  /* 0x0000000c05057212 */ /* 0x000fc600078e3cff */
[----:B------:R-:W-:-:S03]  /*8100*/  UIADD3 UR21, UR11, 0x2c180, URZ ;  /* 0x0002c1800b157890 */ /* 0x000fc6000fffe03f */
[----:B------:R-:W-:Y:S02]  /*8110*/  UMOV UR11, UR22 ;  /* 0x00000016000b7c82 */ /* 0x000fe40008000000 */
[----:B------:R0:W-:Y:S02]  /*8120*/  UTMALDG.3D.MULTICAST [UR8], [UR14], UR20, desc[UR16] ;  /* 0x000010080e0073b4 */ /* 0x0001e40008011814 */
[----:B0-----:R-:W-:Y:S01]  /*8130*/  UMOV UR8, UR21 ;  /* 0x0000001500087c82 */ /* 0x001fe20008000000 */
[----:B------:R-:W-:Y:S02]  /*8140*/  UMOV UR11, UR23 ;  /* 0x00000017000b7c82 */ /* 0x000fe40008000000 */
[----:B------:R0:W-:Y:S02]  /*8150*/  UTMALDG.3D.MULTICAST [UR8], [UR28], UR25, desc[UR16] ;  /* 0x000010081c0073b4 */ /* 0x0001e40008011819 */
[----:B0-----:R-:W-:Y:S05]  /*8160*/  @P1 BRA `(.L_x_171) ;  /* 0xfffffffc00381947 */ /* 0x001fea000383ffff */
.L_x_168:
[----:B------:R-:W-:Y:S05]  /*8170*/  BSYNC B1 ;  /* 0x0000000000017941 */ /* 0x000fea0003800000 */
.L_x_167:
[----:B------:R-:W-:Y:S01]  /*8180*/  LOP3.LUT P1, RZ, R11, 0xff, RZ, 0xc0, !PT ;  /* 0x000000ff0bff7812 */ /* 0x000fe2000782c0ff */
[C---:B------:R-:W-:Y:S01]  /*8190*/  IMAD.IADD R13, R8.reuse, 0x1, R13 ;  /* 0x00000001080d7824 */ /* 0x040fe200078e020d */
[----:B------:R-:W-:Y:S01]  /*81a0*/  ULDC.64 UR8, c[0x0][0x650] ;  /* 0x0001940000087ab9 */ /* 0x000fe20000000a00 */
[C---:B------:R-:W-:Y:S01]  /*81b0*/  ISETP.GE.U32.AND P2, PT, R8.reuse, 0xb, PT ;  /* 0x0000000b0800780c */ /* 0x040fe20003f46070 */
[----:B------:R-:W-:Y:S01]  /*81c0*/  BSSY B1, `(.L_x_172) ;  /* 0x000006b000017945 */ /* 0x000fe20003800000 */
[----:B------:R-:W-:Y:S01]  /*81d0*/  IMAD.MOV.U32 R12, RZ, RZ, -0x1 ;  /* 0xffffffffff0c7424 */ /* 0x000fe200078e00ff */
[----:B------:R-:W-:Y:S01]  /*81e0*/  ISETP.GT.U32.AND P0, PT, R13, 0xa, PT ;  /* 0x0000000a0d00780c */ /* 0x000fe20003f04070 */
[----:B------:R-:W-:Y:S01]  /*81f0*/  IMAD.MOV.U32 R19, RZ, RZ, -0x1 ;  /* 0xffffffffff137424 */ /* 0x000fe200078e00ff */
[----:B------:R-:W-:Y:S01]  /*8200*/  PRMT R11, RZ, 0x7610, R11 ;  /* 0x00007610ff0b7816 */ /* 0x000fe2000000000b */
[----:B------:R-:W-:Y:S01]  /*8210*/  IMAD.MOV.U32 R7, RZ, RZ, -0x1 ;  /* 0xffffffffff077424 */ /* 0x000fe200078e00ff */
[----:B------:R-:W-:-:S03]  /*8220*/  ISETP.LT.U32.AND P0, PT, R8, 0xb, P0 ;  /* 0x0000000b0800780c */ /* 0x000fc60000701070 */
[----:B------:R-:W0:Y:S01]  /*8230*/  @P1 S2R R5, SR_CgaCtaId ;  /* 0x0000000000051919 */ /* 0x000e220000008800 */
[----:B------:R-:W-:-:S04]  /*8240*/  @P1 MOV R4, 0x400 ;  /* 0x0000040000041802 */ /* 0x000fc80000000f00 */
[----:B0-----:R-:W-:Y:S01]  /*8250*/  @P1 LEA R6, R5, R4, 0x18 ;  /* 0x0000000405061211 */ /* 0x001fe200078ec0ff */
[----:B------:R-:W-:Y:S01]  /*8260*/  IMAD.WIDE.U32 R4, R13, -0x45d1745d, RZ ;  /* 0xba2e8ba30d047825 */ /* 0x000fe200078e00ff */
[----:B------:R-:W-:Y:S02]  /*8270*/  SEL R4, RZ, 0x1, !P0 ;  /* 0x00000001ff047807 */ /* 0x000fe40004000000 */
[----:B------:R0:W-:Y:S01]  /*8280*/  @P1 SYNCS.ARRIVE.TRANS64.A1T0 RZ, [R6+URZ+0xc8], RZ ;  /* 0x0000c8ff06ff19a7 */ /* 0x0001e2000810003f */
[----:B------:R-:W-:Y:S02]  /*8290*/  IADD3 R16, P1, R16, UR36, RZ ;  /* 0x0000002410107c10 */ /* 0x000fe4000ff3e0ff */
[----:B------:R-:W-:Y:S02]  /*82a0*/  LOP3.LUT R3, R3, R4, RZ, 0x3c, !PT ;  /* 0x0000000403037212 */ /* 0x000fe400078e3cff */
[----:B------:R-:W-:Y:S02]  /*82b0*/  IADD3.X R17, R17, UR42, RZ, P1, !PT ;  /* 0x0000002a11117c10 */ /* 0x000fe40008ffe4ff */
[----:B------:R-:W-:-:S02]  /*82c0*/  ISETP.GE.U32.AND P0, PT, R16, UR8, PT ;  /* 0x0000000810007c0c */ /* 0x000fc4000bf06070 */
[----:B0-----:R-:W-:Y:S02]  /*82d0*/  SHF.R.U32.HI R6, RZ, 0x3, R5 ;  /* 0x00000003ff067819 */ /* 0x001fe40000011605 */
[----:B------:R-:W-:Y:S02]  /*82e0*/  ISETP.GE.U32.AND.EX P0, PT, R17, UR9, PT, P0 ;  /* 0x0000000911007c0c */ /* 0x000fe4000bf06100 */
[----:B------:R-:W-:Y:S01]  /*82f0*/  @P2 LOP3.LUT R3, R3, 0x1, R6, 0x78, !PT ;  /* 0x0000000103032812 */ /* 0x000fe200078e7806 */
[----:B------:R-:W-:Y:S01]  /*8300*/  IMAD R13, R6, -0xb, R13 ;  /* 0xfffffff5060d7824 */ /* 0x000fe200078e020d */
[----:B------:R-:W-:-:S09]  /*8310*/  PRMT R4, RZ, 0x7610, R4 ;  /* 0x00007610ff047816 */ /* 0x000fd20000000004 */
[----:B------:R-:W-:Y:S05]  /*8320*/  @P0 BRA `(.L_x_173) ;  /* 0x0000000400500947 */ /* 0x000fea0003800000 */
[----:B------:R-:W0:Y:S01]  /*8330*/  S2R R15, SR_CTAID.X ;  /* 0x00000000000f7919 */ /* 0x000e220000002500 */
[----:B------:R-:W-:Y:S01]  /*8340*/  ULDC.64 UR8, c[0x0][0x628] ;  /* 0x00018a0000087ab9 */ /* 0x000fe20000000a00 */
[----:B------:R-:W1:Y:S01]  /*8350*/  LDC R20, c[0x0][0x144] ;  /* 0x00005100ff147b82 */ /* 0x000e620000000800 */
[----:B------:R-:W-:Y:S01]  /*8360*/  ISETP.NE.U32.AND P0, PT, RZ, UR8, PT ;  /* 0x00000008ff007c0c */ /* 0x000fe2000bf05070 */
[----:B------:R-:W2:Y:S01]  /*8370*/  S2R R12, SR_CTAID.Y ;  /* 0x00000000000c7919 */ /* 0x000ea20000002600 */
[----:B------:R-:W-:Y:S01]  /*8380*/  ULDC UR10, c[0x0][0x150] ;  /* 0x00005400000a7ab9 */ /* 0x000fe20000000800 */
[----:B------:R-:W-:Y:S01]  /*8390*/  ULDC UR11, c[0x0][0x630] ;  /* 0x00018c00000b7ab9 */ /* 0x000fe20000000800 */
[----:B------:R-:W-:Y:S01]  /*83a0*/  ISETP.NE.AND.EX P0, PT, RZ, UR9, PT, P0 ;  /* 0x00000009ff007c0c */ /* 0x000fe2000bf05300 */
[----:B------:R-:W-:Y:S01]  /*83b0*/  IMAD.MOV.U32 R4, RZ, RZ, R16 ;  /* 0x000000ffff047224 */ /* 0x000fe200078e0010 */
[----:B0-----:R-:W-:-:S05]  /*83c0*/  I2FP.F32.U32 R5, R15 ;  /* 0x0000000f00057245 */ /* 0x001fca0000201000 */
[----:B------:R-:W-:Y:S01]  /*83d0*/  FMUL R21, R5, UR10 ;  /* 0x0000000a05157c20 */ /* 0x000fe20008400000 */
[----:B------:R-:W-:-:S05]  /*83e0*/  IMAD.MOV.U32 R5, RZ, RZ, R17 ;  /* 0x000000ffff057224 */ /* 0x000fca00078e0011 */
[----:B--2---:R-:W-:Y:S05]  /*83f0*/  @!P0 BRA `(.L_x_174) ;  /* 0x0000000000288947 */ /* 0x004fea0003800000 */
[----:B------:R-:W-:Y:S02]  /*8400*/  ULDC UR10, c[0x0][0x634] ;  /* 0x00018d00000a7ab9 */ /* 0x000fe40000000800 */
[----:B------:R-:W-:-:S05]  /*8410*/  IADD3 R5, P0, R16, UR10, RZ ;  /* 0x0000000a10057c10 */ /* 0x000fca000ff1e0ff */
[----:B------:R-:W-:-:S04]  /*8420*/  IMAD.X R19, RZ, RZ, R17, P0 ;  /* 0x000000ffff137224 */ /* 0x000fc800000e0611 */
[----:B------:R-:W-:-:S04]  /*8430*/  IMAD.WIDE.U32 R6, R19, UR8, RZ ;  /* 0x0000000813067c25 */ /* 0x000fc8000f8e00ff */
[----:B------:R-:W-:-:S04]  /*8440*/  IMAD.WIDE.U32 R6, P0, R5, UR9, R6 ;  /* 0x0000000905067c25 */ /* 0x000fc8000f800006 */
[----:B------:R-:W-:-:S04]  /*8450*/  IMAD.WIDE.U32 R4, R5, UR8, RZ ;  /* 0x0000000805047c25 */ /* 0x000fc8000f8e00ff */
[----:B------:R-:W-:Y:S01]  /*8460*/  IMAD.MOV.U32 R4, RZ, RZ, R7 ;  /* 0x000000ffff047224 */ /* 0x000fe200078e0007 */
[----:B------:R-:W-:Y:S01]  /*8470*/  IADD3 RZ, P1, R5, R6, RZ ;  /* 0x0000000605ff7210 */ /* 0x000fe20007f3e0ff */
[----:B------:R-:W-:-:S04]  /*8480*/  IMAD.X R5, RZ, RZ, RZ, P0 ;  /* 0x000000ffff057224 */ /* 0x000fc800000e06ff */
[----:B------:R-:W-:-:S08]  /*8490*/  IMAD.WIDE.U32.X R4, R19, UR9, R4, P1 ;  /* 0x0000000913047c25 */ /* 0x000fd000088e0404 */
.L_x_174:
[--C-:B------:R-:W-:Y:S01]  /*84a0*/  SHF.R.U64 R14, R4, UR11, R5.reuse ;  /* 0x0000000b040e7c19 */ /* 0x100fe20008001205 */
[----:B------:R-:W0:Y:S01]  /*84b0*/  F2I.U32.TRUNC.NTZ R21, R21 ;  /* 0x0000001500157305 */ /* 0x000e22000020f000 */
[----:B------:R-:W-:Y:S01]  /*84c0*/  SHF.R.U32.HI R4, RZ, UR11, R5 ;  /* 0x0000000bff047c19 */ /* 0x000fe20008011605 */
[----:B------:R-:W-:Y:S01]  /*84d0*/  ULDC.64 UR8, c[0x0][0x620] ;  /* 0x0001880000087ab9 */ /* 0x000fe20000000a00 */
[----:B------:R-:W-:Y:S01]  /*84e0*/  IADD3 R7, P0, RZ, -R14, RZ ;  /* 0x8000000eff077210 */ /* 0x000fe20007f1e0ff */
[----:B------:R-:W-:-:S04]  /*84f0*/  ULDC.64 UR10, c[0x0][0x640] ;  /* 0x00019000000a7ab9 */ /* 0x000fc80000000a00 */
[----:B------:R-:W-:Y:S01]  /*8500*/  IMAD.X R4, RZ, RZ, ~R4, P0 ;  /* 0x000000ffff047224 */ /* 0x000fe200000e0e04 */
[----:B------:R-:W-:-:S03]  /*8510*/  ISETP.NE.U32.AND P0, PT, RZ, UR10, PT ;  /* 0x0000000aff007c0c */ /* 0x000fc6000bf05070 */
[----:B------:R-:W-:Y:S01]  /*8520*/  IMAD R6, R4, UR8, RZ ;  /* 0x0000000804067c24 */ /* 0x000fe2000f8e02ff */
[----:B------:R-:W-:Y:S01]  /*8530*/  ISETP.NE.AND.EX P0, PT, RZ, UR11, PT, P0 ;  /* 0x0000000bff007c0c */ /* 0x000fe2000bf05300 */
[----:B------:R-:W-:Y:S01]  /*8540*/  IMAD.WIDE.U32 R4, R7, UR8, R16 ;  /* 0x0000000807047c25 */ /* 0x000fe2000f8e0010 */
[----:B------:R-:W-:-:S03]  /*8550*/  ULDC UR8, c[0x0][0x618] ;  /* 0x0001860000087ab9 */ /* 0x000fc60000000800 */
[----:B------:R-:W-:Y:S01]  /*8560*/  IMAD R7, R7, UR9, R6 ;  /* 0x0000000907077c24 */ /* 0x000fe2000f8e0206 */
[----:B------:R-:W-:Y:S01]  /*8570*/  ULDC UR9, c[0x0][0x154] ;  /* 0x0000550000097ab9 */ /* 0x000fe20000000800 */
[----:B0-----:R-:W-:Y:S02]  /*8580*/  IMAD.MOV R6, RZ, RZ, -R21 ;  /* 0x000000ffff067224 */ /* 0x001fe400078e0a15 */
[----:B------:R-:W0:Y:S01]  /*8590*/  LDC R21, c[0x0][0x148] ;  /* 0x00005200ff157b82 */ /* 0x000e220000000800 */
[----:B------:R-:W-:Y:S02]  /*85a0*/  IMAD.IADD R5, R5, 0x1, R7 ;  /* 0x0000000105057824 */ /* 0x000fe400078e0207 */
[----:B-1----:R-:W-:Y:S01]  /*85b0*/  IMAD R15, R20, R6, R15 ;  /* 0x00000006140f7224 */ /* 0x002fe200078e020f */
[----:B------:R-:W-:Y:S02]  /*85c0*/  I2FP.F32.U32 R6, R12 ;  /* 0x0000000c00067245 */ /* 0x000fe40000201000 */
[----:B------:R-:W-:-:S02]  /*85d0*/  SHF.R.U64 R19, R4, UR8, R5 ;  /* 0x0000000804137c19 */ /* 0x000fc40008001205 */
[----:B------:R-:W-:Y:S01]  /*85e0*/  SHF.R.U32.HI R4, RZ, UR8, R5 ;  /* 0x00000008ff047c19 */ /* 0x000fe20008011605 */
[----:B------:R-:W-:Y:S01]  /*85f0*/  FMUL R6, R6, UR9 ;  /* 0x0000000906067c20 */ /* 0x000fe20008400000 */
[----:B------:R-:W-:Y:S02]  /*8600*/  ULDC UR8, c[0x0][0x608] ;  /* 0x0001820000087ab9 */ /* 0x000fe40000000800 */
[--C-:B------:R-:W-:Y:S01]  /*8610*/  SHF.R.U64 R22, R19, UR8, R4.reuse ;  /* 0x0000000813167c19 */ /* 0x100fe20008001204 */
[----:B------:R1:W2:Y:S01]  /*8620*/  F2I.U32.TRUNC.NTZ R24, R6 ;  /* 0x0000000600187305 */ /* 0x0002a2000020f000 */
[----:B------:R-:W-:Y:S01]  /*8630*/  SHF.R.U32.HI R5, RZ, UR8, R4 ;  /* 0x00000008ff057c19 */ /* 0x000fe20008011604 */
[----:B------:R-:W-:-:S03]  /*8640*/  ULDC UR8, c[0x0][0x658] ;  /* 0x0001960000087ab9 */ /* 0x000fc60000000800 */
[--C-:B------:R-:W-:Y:S02]  /*8650*/  SHF.R.U64 R20, R22, UR8, R5.reuse ;  /* 0x0000000816147c19 */ /* 0x100fe40008001205 */
[----:B------:R-:W-:-:S03]  /*8660*/  SHF.R.U32.HI R23, RZ, UR8, R5 ;  /* 0x00000008ff177c19 */ /* 0x000fc60008011605 */
[----:B------:R-:W-:Y:S02]  /*8670*/  IMAD.MOV.U32 R4, RZ, RZ, R20 ;  /* 0x000000ffff047224 */ /* 0x000fe400078e0014 */
[----:B------:R-:W-:Y:S01]  /*8680*/  IMAD.MOV.U32 R5, RZ, RZ, R23 ;  /* 0x000000ffff057224 */ /* 0x000fe200078e0017 */
[----:B-1----:R-:W-:Y:S06]  /*8690*/  @!P0 BRA `(.L_x_175) ;  /* 0x0000000000288947 */ /* 0x002fec0003800000 */
        /* <DEDUP_REMOVED lines=10> */
.L_x_175:
[----:B------:R-:W-:Y:S01]  /*8740*/  ISETP.NE.AND P0, PT, R2, 0x1, PT ;  /* 0x000000010200780c */ /* 0x000fe20003f05270 */
[----:B------:R-:W-:Y:S01]  /*8750*/  ULDC UR8, c[0x0][0x648] ;  /* 0x0001920000087ab9 */ /* 0x000fe20000000800 */
[----:B------:R-:W-:Y:S01]  /*8760*/  LOP3.LUT R22, R22, UR13, RZ, 0xc0, !PT ;  /* 0x0000000d16167c12 */ /* 0x000fe2000f8ec0ff */
[----:B--2---:R-:W-:Y:S01]  /*8770*/  IMAD.MOV R24, RZ, RZ, -R24 ;  /* 0x000000ffff187224 */ /* 0x004fe200078e0a18 */
[----:B------:R-:W-:Y:S01]  /*8780*/  SHF.R.U64 R5, R4, UR8, R5 ;  /* 0x0000000804057c19 */ /* 0x000fe20008001205 */
[----:B------:R-:W-:Y:S01]  /*8790*/  ULDC UR8, c[0x0][0x638] ;  /* 0x00018e0000087ab9 */ /* 0x000fe20000000800 */
[----:B------:R-:W-:Y:S01]  /*87a0*/  LOP3.LUT R19, R19, UR4, RZ, 0xc0, !PT ;  /* 0x0000000413137c12 */ /* 0x000fe2000f8ec0ff */
[----:B------:R-:W-:Y:S01]  /*87b0*/  ULDC UR9, c[0x0][0x610] ;  /* 0x0001840000097ab9 */ /* 0x000fe20000000800 */
[----:B------:R-:W-:Y:S02]  /*87c0*/  IMAD.MOV.U32 R4, RZ, RZ, 0x1 ;  /* 0x00000001ff047424 */ /* 0x000fe400078e00ff */
[----:B------:R-:W-:-:S02]  /*87d0*/  IMAD.MOV R7, RZ, RZ, -R5 ;  /* 0x000000ffff077224 */ /* 0x000fc400078e0a05 */
[----:B------:R-:W-:Y:S02]  /*87e0*/  IMAD R22, R5, UR5, R22 ;  /* 0x0000000505167c24 */ /* 0x000fe4000f8e0216 */
[----:B0-----:R-:W-:Y:S02]  /*87f0*/  @P0 IMAD R15, R21, R24, R12 ;  /* 0x00000018150f0224 */ /* 0x001fe400078e020c */
[----:B------:R-:W-:Y:S01]  /*8800*/  IMAD R20, R7, UR8, R20 ;  /* 0x0000000807147c24 */ /* 0x000fe2000f8e0214 */
[----:B------:R-:W-:Y:S01]  /*8810*/  ULDC UR8, c[0x0][0x600] ;  /* 0x0001800000087ab9 */ /* 0x000fe20000000800 */
[----:B------:R-:W-:Y:S02]  /*8820*/  IMAD R15, R22, UR9, R15 ;  /* 0x00000009160f7c24 */ /* 0x000fe4000f8e020f */
[----:B------:R-:W-:Y:S02]  /*8830*/  IMAD R20, R20, UR8, R19 ;  /* 0x0000000814147c24 */ /* 0x000fe4000f8e0213 */
[----:B------:R-:W-:-:S03]  /*8840*/  IMAD.MOV.U32 R7, RZ, RZ, R14 ;  /* 0x000000ffff077224 */ /* 0x000fc600078e000e */
[----:B------:R-:W-:Y:S02]  /*8850*/  SEL R19, R20, R15, !P0 ;  /* 0x0000000f14137207 */ /* 0x000fe40004000000 */
[----:B------:R-:W-:-:S07]  /*8860*/  SEL R12, R15, R20, !P0 ;  /* 0x000000140f0c7207 */ /* 0x000fce0004000000 */
.L_x_173:
[----:B------:R-:W-:Y:S05]  /*8870*/  BSYNC B1 ;  /* 0x0000000000017941 */ /* 0x000fea0003800000 */
.L_x_172:
[----:B------:R-:W-:-:S13]  /*8880*/  LOP3.LUT P0, RZ, R4, 0xff, RZ, 0xc0, !PT ;  /* 0x000000ff04ff7812 */ /* 0x000fda000780c0ff */
[----:B------:R-:W-:Y:S05]  /*8890*/  @P0 BRA `(.L_x_176) ;  /* 0xfffffff400340947 */ /* 0x000fea000383ffff */
[----:B------:R-:W-:Y:S05]  /*88a0*/  BSYNC B0 ;  /* 0x0000000000007941 */ /* 0x000fea0003800000 */
.L_x_165:
[----:B------:R-:W-:-:S03]  /*88b0*/  UMOV UR8, 0xffffffff ;  /* 0xffffffff00087882 */ /* 0x000fc60000000000 */
[----:B------:R-:W-:Y:S05]  /*88c0*/  BRA.DIV UR8, `(.L_x_177) ;  /* 0x0000000a08107947 */ /* 0x000fea000b800000 */
[----:B------:R-:W-:-:S13]  /*88d0*/  ELECT P6, URZ, PT ;  /* 0x00000000003f782f */ /* 0x000fda00038c0000 */
.L_x_198:
[----:B------:R-:W-:Y:S04]  /*88e0*/  BSSY B0, `(.L_x_178) ;  /* 0x000006a000007945 */ /* 0x000fe80003800000 */
[----:B------:R-:W-:Y:S05]  /*88f0*/  @!P6 BRA `(.L_x_179) ;  /* 0x0000000400a0e947 */ /* 0x000fea0003800000 */
[----:B------:R-:W-:-:S04]  /*8900*/  LOP3.LUT R18, R18, 0x2, RZ, 0xfc, !PT ;  /* 0x0000000212127812 */ /* 0x000fc800078efcff */
[----:B------:R-:W-:-:S13]  /*8910*/  ISETP.NE.AND P0, PT, R18, 0x3, PT ;  /* 0x000000031200780c */ /* 0x000fda0003f05270 */
[----:B------:R-:W-:Y:S05]  /*8920*/  @!P0 BRA `(.L_x_180) ;  /* 0x0000000000048947 */ /* 0x000fea0003800000 */
[----:B------:R-:W-:Y:S01]  /*8930*/  BPT.TRAP 0x1 ;  /* 0x000000040000795c */ /* 0x000fe20000300000 */
.L_x_180:
[----:B------:R-:W0:Y:S01]  /*8940*/  S2R R5, SR_CgaCtaId ;  /* 0x0000000000057919 */ /* 0x000e220000008800 */
[----:B------:R-:W-:Y:S02]  /*8950*/  MOV R0, 0x400 ;  /* 0x0000040000007802 */ /* 0x000fe40000000f00 */
[----:B------:R-:W-:Y:S02]  /*8960*/  SHF.L.U32 R4, R3, 0x1f, RZ ;  /* 0x0000001f03047819 */ /* 0x000fe400000006ff */
[----:B0-----:R-:W-:-:S05]  /*8970*/  LEA R0, R5, R0, 0x18 ;  /* 0x0000000005007211 */ /* 0x001fca00078ec0ff */
[----:B------:R-:W-:-:S04]  /*8980*/  VIADD R0, R0, 0x58 ;  /* 0x0000005800007836 */ /* 0x000fc80000000000 */
[C---:B------:R-:W-:Y:S02]  /*8990*/  IMAD R7, R13.reuse, 0x8, R0 ;  /* 0x000000080d077824 */ /* 0x040fe400078e0200 */
[----:B------:R-:W-:Y:S02]  /*89a0*/  VIADD R13, R13, 0x1 ;  /* 0x000000010d0d7836 */ /* 0x000fe40000000000 */
[----:B------:R-:W0:Y:S03]  /*89b0*/  SYNCS.PHASECHK.TRANS64.TRYWAIT P0, [R7+URZ], R4 ;  /* 0x00000004070075a7 */ /* 0x000e26000800017f */
[----:B------:R-:W-:-:S04]  /*89c0*/  ISETP.NE.AND P1, PT, R13, 0xb, PT ;  /* 0x0000000b0d00780c */ /* 0x000fc80003f25270 */
[----:B------:R-:W-:Y:S02]  /*89d0*/  SEL R2, RZ, 0x1, P1 ;  /* 0x00000001ff027807 */ /* 0x000fe40000800000 */
[----:B------:R-:W-:Y:S02]  /*89e0*/  SEL R13, R13, RZ, P1 ;  /* 0x000000ff0d0d7207 */ /* 0x000fe40000800000 */
[----:B------:R-:W-:-:S03]  /*89f0*/  LOP3.LUT R6, R3, R2, RZ, 0x3c, !PT ;  /* 0x0000000203067212 */ /* 0x000fc600078e3cff */
[----:B------:R-:W-:Y:S01]  /*8a00*/  IMAD R8, R13, 0x8, R0 ;  /* 0x000000080d087824 */ /* 0x000fe200078e0200 */
[----:B------:R-:W-:Y:S01]  /*8a10*/  SHF.L.U32 R5, R6, 0x1f, RZ ;  /* 0x0000001f06057819 */ /* 0x000fe200000006ff */
[----:B0-----:R-:W-:Y:S06]  /*8a20*/  @!P0 BRA `(.L_x_181) ;  /* 0x0000000400d88947 */ /* 0x001fec0003800000 */
.L_x_199:
[----:B------:R-:W1:Y:S01]  /*8a30*/  SYNCS.PHASECHK.TRANS64.TRYWAIT P0, [R8+URZ], R5 ;  /* 0x00000005080075a7 */ /* 0x000e62000800017f */
[----:B------:R-:W-:-:S05]  /*8a40*/  VIADD R2, R13, 0x1 ;  /* 0x000000010d027836 */ /* 0x000fca0000000000 */
[----:B------:R-:W-:-:S04]  /*8a50*/  ISETP.NE.AND P1, PT, R2, 0xb, PT ;  /* 0x0000000b0200780c */ /* 0x000fc80003f25270 */
[----:B------:R-:W-:Y:S02]  /*8a60*/  SEL R3, RZ, 0x1, P1 ;  /* 0x00000001ff037807 */ /* 0x000fe40000800000 */
[----:B0-----:R-:W-:Y:S02]  /*8a70*/  SEL R7, R2, RZ, P1 ;  /* 0x000000ff02077207 */ /* 0x001fe40000800000 */
[----:B------:R-:W-:-:S03]  /*8a80*/  LOP3.LUT R6, R6, R3, RZ, 0x3c, !PT ;  /* 0x0000000306067212 */ /* 0x000fc600078e3cff */
[----:B------:R-:W-:Y:S01]  /*8a90*/  IMAD R9, R7, 0x8, R0 ;  /* 0x0000000807097824 */ /* 0x000fe200078e0200 */
[----:B------:R-:W-:Y:S01]  /*8aa0*/  SHF.L.U32 R4, R6, 0x1f, RZ ;  /* 0x0000001f06047819 */ /* 0x000fe200000006ff */
[----:B-1----:R-:W-:Y:S06]  /*8ab0*/  @!P0 BRA `(.L_x_182) ;  /* 0x0000000400c88947 */ /* 0x002fec0003800000 */
.L_x_200:
[----:B------:R-:W1:Y:S01]  /*8ac0*/  SYNCS.PHASECHK.TRANS64.TRYWAIT P0, [R9+URZ], R4 ;  /* 0x00000004090075a7 */ /* 0x000e62000800017f */
[----:B------:R-:W-:-:S05]  /*8ad0*/  VIADD R2, R7, 0x1 ;  /* 0x0000000107027836 */ /* 0x000fca0000000000 */
[----:B------:R-:W-:-:S04]  /*8ae0*/  ISETP.NE.AND P1, PT, R2, 0xb, PT ;  /* 0x0000000b0200780c */ /* 0x000fc80003f25270 */
[----:B------:R-:W-:Y:S02]  /*8af0*/  SEL R3, RZ, 0x1, P1 ;  /* 0x00000001ff037807 */ /* 0x000fe40000800000 */
[----:B------:R-:W-:Y:S02]  /*8b00*/  SEL R7, R2, RZ, P1 ;  /* 0x000000ff02077207 */ /* 0x000fe40000800000 */
[----:B------:R-:W-:-:S03]  /*8b10*/  LOP3.LUT R6, R6, R3, RZ, 0x3c, !PT ;  /* 0x0000000306067212 */ /* 0x000fc600078e3cff */
[----:B0-----:R-:W-:Y:S01]  /*8b20*/  IMAD R8, R7, 0x8, R0 ;  /* 0x0000000807087824 */ /* 0x001fe200078e0200 */
[----:B------:R-:W-:Y:S01]  /*8b30*/  SHF.L.U32 R5, R6, 0x1f, RZ ;  /* 0x0000001f06057819 */ /* 0x000fe200000006ff */
[----:B-1----:R-:W-:Y:S06]  /*8b40*/  @!P0 BRA `(.L_x_183) ;  /* 0x0000000400b88947 */ /* 0x002fec0003800000 */
.L_x_201:
        /* <DEDUP_REMOVED lines=9> */
.L_x_202:
        /* <DEDUP_REMOVED lines=9> */
.L_x_203:
        /* <DEDUP_REMOVED lines=9> */
.L_x_204:
        /* <DEDUP_REMOVED lines=9> */
.L_x_205:
        /* <DEDUP_REMOVED lines=9> */
.L_x_206:
[----:B------:R-:W1:Y:S01]  /*8e20*/  SYNCS.PHASECHK.TRANS64.TRYWAIT P0, [R9+URZ], R4 ;  /* 0x00000004090075a7 */ /* 0x000e62000800017f */
[----:B------:R-:W-:-:S05]  /*8e30*/  VIADD R2, R7, 0x1 ;  /* 0x0000000107027836 */ /* 0x000fca0000000000 */
[----:B------:R-:W-:-:S04]  /*8e40*/  ISETP.NE.AND P1, PT, R2, 0xb, PT ;  /* 0x0000000b0200780c */ /* 0x000fc80003f25270 */
[----:B------:R-:W-:Y:S02]  /*8e50*/  SEL R3, RZ, 0x1, P1 ;  /* 0x00000001ff037807 */ /* 0x000fe40000800000 */
[----:B------:R-:W-:Y:S02]  /*8e60*/  SEL R7, R2, RZ, P1 ;  /* 0x000000ff02077207 */ /* 0x000fe40000800000 */
[----:B------:R-:W-:-:S03]  /*8e70*/  LOP3.LUT R11, R6, R3, RZ, 0x3c, !PT ;  /* 0x00000003060b7212 */ /* 0x000fc600078e3cff */
[----:B------:R-:W-:Y:S01]  /*8e80*/  IMAD R6, R7, 0x8, R0 ;  /* 0x0000000807067824 */ /* 0x000fe200078e0200 */
[----:B0-----:R-:W-:Y:S01]  /*8e90*/  SHF.L.U32 R5, R11, 0x1f, RZ ;  /* 0x0000001f0b057819 */ /* 0x001fe200000006ff */
[----:B-1----:R-:W-:Y:S06]  /*8ea0*/  @!P0 BRA `(.L_x_189) ;  /* 0x0000000400588947 */ /* 0x002fec0003800000 */
.L_x_207:
[----:B------:R-:W1:Y:S01]  /*8eb0*/  SYNCS.PHASECHK.TRANS64.TRYWAIT P0, [R6+URZ], R5 ;  /* 0x00000005060075a7 */ /* 0x000e62000800017f */
[----:B------:R-:W-:-:S05]  /*8ec0*/  VIADD R2, R7, 0x1 ;  /* 0x0000000107027836 */ /* 0x000fca0000000000 */
[----:B------:R-:W-:-:S04]  /*8ed0*/  ISETP.NE.AND P1, PT, R2, 0xb, PT ;  /* 0x0000000b0200780c */ /* 0x000fc80003f25270 */
[----:B0-----:R-:W-:Y:S02]  /*8ee0*/  SEL R4, RZ, 0x1, P1 ;  /* 0x00000001ff047807 */ /* 0x001fe40000800000 */
[----:B------:R-:W-:Y:S02]  /*8ef0*/  SEL R3, R2, RZ, P1 ;  /* 0x000000ff02037207 */ /* 0x000fe40000800000 */
[----:B------:R-:W-:Y:S01]  /*8f00*/  LOP3.LUT R4, R11, R4, RZ, 0x3c, !PT ;  /* 0x000000040b047212 */ /* 0x000fe200078e3cff */
[----:B-1----:R-:W-:Y:S06]  /*8f10*/  @!P0 BRA `(.L_x_190) ;  /* 0x0000000400508947 */ /* 0x002fec0003800000 */
.L_x_208:
[----:B------:R-:W-:Y:S01]  /*8f20*/  IMAD R3, R3, 0x8, R0 ;  /* 0x0000000803037824 */ /* 0x000fe200078e0200 */
[----:B------:R-:W-:-:S07]  /*8f30*/  SHF.L.U32 R0, R4, 0x1f, RZ ;  /* 0x0000001f04007819 */ /* 0x000fce00000006ff */
.L_x_191:
[----:B-1----:R1:W2:Y:S02]  /*8f40*/  SYNCS.PHASECHK.TRANS64.TRYWAIT P0, [R3+URZ], R0 ;  /* 0x00000000030075a7 */ /* 0x0022a4000800017f */
[----:B--2---:R-:W-:Y:S05]  /*8f50*/  @!P0 NANOSLEEP.SYNCS 0x989680 ;  /* 0x009896800000895d */ /* 0x004fea0003900000 */
[----:B------:R-:W2:Y:S02]  /*8f60*/  @!P0 SYNCS.PHASECHK.TRANS64 P0, [R3+URZ], R0 ;  /* 0x00000000030085a7 */ /* 0x000ea4000800007f */
[----:B--2---:R-:W-:Y:S05]  /*8f70*/  @!P0 BRA `(.L_x_191) ;  /* 0xfffffffc00f08947 */ /* 0x004fea000383ffff */
.L_x_179:
[----:B------:R-:W-:Y:S05]  /*8f80*/  BSYNC B0 ;  /* 0x0000000000007941 */ /* 0x000fea0003800000 */
.L_x_178:
[----:B------:R-:W-:Y:S05]  /*8f90*/  EXIT ;  /* 0x000000000000794d */ /* 0x000fea0003800000 */
.L_x_22:
[----:B-1----:R1:W2:Y:S02]  /*8fa0*/  SYNCS.PHASECHK.TRANS64.TRYWAIT P1, [R3+URZ], R0 ;  /* 0x00000000030075a7 */ /* 0x0022a4000802017f */
[----:B--2---:R-:W-:Y:S05]  /*8fb0*/  @!P1 NANOSLEEP.SYNCS 0x989680 ;  /* 0x009896800000995d */ /* 0x004fea0003900000 */
[----:B------:R-:W2:Y:S02]  /*8fc0*/  @!P1 SYNCS.PHASECHK.TRANS64 P1, [R3+URZ], R0 ;  /* 0x00000000030095a7 */ /* 0x000ea4000802007f */
[----:B--2---:R-:W-:Y:S05]  /*8fd0*/  @!P1 BRA `(.L_x_22) ;  /* 0xfffffffc00f09947 */ /* 0x004fea000383ffff */
[----:B------:R-:W-:Y:S05]  /*8fe0*/  BRA `(.L_x_21) ;  /* 0xffffff8800447947 */ /* 0x000fea000383ffff */
.L_x_27:
[----:B-1----:R1:W2:Y:S02]  /*8ff0*/  SYNCS.PHASECHK.TRANS64.TRYWAIT P1, [R5+URZ], R4 ;  /* 0x00000004050075a7 */ /* 0x0022a4000802017f */
[----:B--2---:R-:W-:Y:S05]  /*9000*/  @!P1 NANOSLEEP.SYNCS 0x989680 ;  /* 0x009896800000995d */ /* 0x004fea0003900000 */
[----:B------:R-:W2:Y:S02]  /*9010*/  @!P1 SYNCS.PHASECHK.TRANS64 P1, [R5+URZ], R4 ;  /* 0x00000004050095a7 */ /* 0x000ea4000802007f */
[----:B--2---:R-:W-:Y:S05]  /*9020*/  @!P1 BRA `(.L_x_27) ;  /* 0xfffffffc00f09947 */ /* 0x004fea000383ffff */
[----:B------:R-:W-:Y:S05]  /*9030*/  BRA `(.L_x_26) ;  /* 0xffffff8c00187947 */ /* 0x000fea000383ffff */
.L_x_166:
[----:B------:R-:W-:Y:S01]  /*9040*/  BSSY B1, `(.L_x_192) ;  /* 0x0000006000017945 */ /* 0x000fe20003800000 */
[----:B------:R-:W-:-:S07]  /*9050*/  IMAD.MOV.U32 R15, RZ, RZ, -0x1 ;  /* 0xffffffffff0f7424 */ /* 0x000fce00078e00ff */
[----:B------:R-:W-:Y:S05]  /*9060*/  WARPSYNC.COLLECTIVE R15, `(.L_x_193) ;  /* 0x000000000f0c7348 */ /* 0x000fea0003c00000 */
[----:B------:R-:W-:Y:S02]  /*9070*/  ELECT P6, UR62, PT ;  /* 0x00000000003e782f */ /* 0x000fe400038c0000 */
[----:B------:R-:W-:Y:S01]  /*9080*/  MOV R14, UR62 ;  /* 0x0000003e000e7c02 */ /* 0x000fe20008000f00 */
[----:B------:R-:W-:Y:S10]  /*9090*/  ENDCOLLECTIVE ;  /* 0x000000000000791b */ /* 0x000ff40003800000 */
.L_x_193:
[----:B------:R-:W-:Y:S05]  /*90a0*/  BSYNC B1 ;  /* 0x0000000000017941 */ /* 0x000fea0003800000 */
.L_x_192:
[----:B------:R-:W-:Y:S05]  /*90b0*/  BRA `(.L_x_194) ;  /* 0xffffffec00387947 */ /* 0x000fea000383ffff */
.L_x_169:
[----:B0-----:R0:W1:Y:S02]  /*90c0*/  SYNCS.PHASECHK.TRANS64.TRYWAIT P0, [R21+URZ+0x58], R12 ;  /* 0x0000580c150075a7 */ /* 0x001064000800017f */
[----:B-1----:R-:W-:Y:S05]  /*90d0*/  @!P0 NANOSLEEP.SYNCS 0x989680 ;  /* 0x009896800000895d */ /* 0x002fea0003900000 */
[----:B------:R-:W1:Y:S02]  /*90e0*/  @!P0 SYNCS.PHASECHK.TRANS64 P0, [R21+URZ+0x58], R12 ;  /* 0x0000580c150085a7 */ /* 0x000e64000800007f */
[----:B-1----:R-:W-:Y:S05]  /*90f0*/  @!P0 BRA `(.L_x_169) ;  /* 0xfffffffc00f08947 */ /* 0x002fea000383ffff */
[----:B------:R-:W-:Y:S05]  /*9100*/  BRA `(.L_x_195) ;  /* 0xffffffec00747947 */ /* 0x000fea000383ffff */
.L_x_177:
[----:B------:R-:W-:Y:S01]  /*9110*/  BSSY B0, `(.L_x_196) ;  /* 0x0000006000007945 */ /* 0x000fe20003800000 */
[----:B------:R-:W-:-:S07]  /*9120*/  IMAD.MOV.U32 R15, RZ, RZ, -0x1 ;  /* 0xffffffffff0f7424 */ /* 0x000fce00078e00ff */
[----:B------:R-:W-:Y:S05]  /*9130*/  WARPSYNC.COLLECTIVE R15, `(.L_x_197) ;  /* 0x000000000f0c7348 */ /* 0x000fea0003c00000 */
[----:B------:R-:W-:Y:S02]  /*9140*/  ELECT P6, UR62, PT ;  /* 0x00000000003e782f */ /* 0x000fe400038c0000 */
[----:B------:R-:W-:Y:S01]  /*9150*/  MOV R14, UR62 ;  /* 0x0000003e000e7c02 */ /* 0x000fe20008000f00 */
[----:B------:R-:W-:Y:S10]  /*9160*/  ENDCOLLECTIVE ;  /* 0x000000000000791b */ /* 0x000ff40003800000 */
.L_x_197:
[----:B------:R-:W-:Y:S05]  /*9170*/  BSYNC B0 ;  /* 0x0000000000007941 */ /* 0x000fea0003800000 */
.L_x_196:
[----:B------:R-:W-:Y:S05]  /*9180*/  BRA `(.L_x_198) ;  /* 0xfffffff400d47947 */ /* 0x000fea000383ffff */
.L_x_181:
[----:B0-----:R0:W1:Y:S02]  /*9190*/  SYNCS.PHASECHK.TRANS64.TRYWAIT P0, [R7+URZ], R4 ;  /* 0x00000004070075a7 */ /* 0x001064000800017f */
[----:B-1----:R-:W-:Y:S05]  /*91a0*/  @!P0 NANOSLEEP.SYNCS 0x989680 ;  /* 0x009896800000895d */ /* 0x002fea0003900000 */
[----:B------:R-:W1:Y:S02]  /*91b0*/  @!P0 SYNCS.PHASECHK.TRANS64 P0, [R7+URZ], R4 ;  /* 0x00000004070085a7 */ /* 0x000e64000800007f */
[----:B-1----:R-:W-:Y:S05]  /*91c0*/  @!P0 BRA `(.L_x_181) ;  /* 0xfffffffc00f08947 */ /* 0x002fea000383ffff */
[----:B------:R-:W-:Y:S05]  /*91d0*/  BRA `(.L_x_199) ;  /* 0xfffffff800147947 */ /* 0x000fea000383ffff */
.L_x_182:
[----:B0-----:R0:W1:Y:S02]  /*91e0*/  SYNCS.PHASECHK.TRANS64.TRYWAIT P0, [R8+URZ], R5 ;  /* 0x00000005080075a7 */ /* 0x001064000800017f */
[----:B-1----:R-:W-:Y:S05]  /*91f0*/  @!P0 NANOSLEEP.SYNCS 0x989680 ;  /* 0x009896800000895d */ /* 0x002fea0003900000 */
[----:B------:R-:W1:Y:S02]  /*9200*/  @!P0 SYNCS.PHASECHK.TRANS64 P0, [R8+URZ], R5 ;  /* 0x00000005080085a7 */ /* 0x000e64000800007f */
[----:B-1----:R-:W-:Y:S05]  /*9210*/  @!P0 BRA `(.L_x_182) ;  /* 0xfffffffc00f08947 */ /* 0x002fea000383ffff */
[----:B------:R-:W-:Y:S05]  /*9220*/  BRA `(.L_x_200) ;  /* 0xfffffff800247947 */ /* 0x000fea000383ffff */
.L_x_183:
[----:B0-----:R0:W1:Y:S02]  /*9230*/  SYNCS.PHASECHK.TRANS64.TRYWAIT P0, [R9+URZ], R4 ;  /* 0x00000004090075a7 */ /* 0x001064000800017f */
[----:B-1----:R-:W-:Y:S05]  /*9240*/  @!P0 NANOSLEEP.SYNCS 0x989680 ;  /* 0x009896800000895d */ /* 0x002fea0003900000 */
[----:B------:R-:W1:Y:S02]  /*9250*/  @!P0 SYNCS.PHASECHK.TRANS64 P0, [R9+URZ], R4 ;  /* 0x00000004090085a7 */ /* 0x000e64000800007f */
[----:B-1----:R-:W-:Y:S05]  /*9260*/  @!P0 BRA `(.L_x_183) ;  /* 0xfffffffc00f08947 */ /* 0x002fea000383ffff */
[----:B------:R-:W-:Y:S05]  /*9270*/  BRA `(.L_x_201) ;  /* 0xfffffff800347947 */ /* 0x000fea000383ffff */
.L_x_184:
[----:B0-----:R0:W1:Y:S02]  /*9280*/  SYNCS.PHASECHK.TRANS64.TRYWAIT P0, [R8+URZ], R5 ;  /* 0x00000005080075a7 */ /* 0x001064000800017f */
[----:B-1----:R-:W-:Y:S05]  /*9290*/  @!P0 NANOSLEEP.SYNCS 0x989680 ;  /* 0x009896800000895d */ /* 0x002fea0003900000 */
[----:B------:R-:W1:Y:S02]  /*92a0*/  @!P0 SYNCS.PHASECHK.TRANS64 P0, [R8+URZ], R5 ;  /* 0x00000005080085a7 */ /* 0x000e64000800007f */
[----:B-1----:R-:W-:Y:S05]  /*92b0*/  @!P0 BRA `(.L_x_184) ;  /* 0xfffffffc00f08947 */ /* 0x002fea000383ffff */
[----:B------:R-:W-:Y:S05]  /*92c0*/  BRA `(.L_x_202) ;  /* 0xfffffff800447947 */ /* 0x000fea000383ffff */
.L_x_185:
[----:B0-----:R0:W1:Y:S02]  /*92d0*/  SYNCS.PHASECHK.TRANS64.TRYWAIT P0, [R9+URZ], R4 ;  /* 0x00000004090075a7 */ /* 0x001064000800017f */
[----:B-1----:R-:W-:Y:S05]  /*92e0*/  @!P0 NANOSLEEP.SYNCS 0x989680 ;  /* 0x009896800000895d */ /* 0x002fea0003900000 */
[----:B------:R-:W1:Y:S02]  /*92f0*/  @!P0 SYNCS.PHASECHK.TRANS64 P0, [R9+URZ], R4 ;  /* 0x00000004090085a7 */ /* 0x000e64000800007f */
[----:B-1----:R-:W-:Y:S05]  /*9300*/  @!P0 BRA `(.L_x_185) ;  /* 0xfffffffc00f08947 */ /* 0x002fea000383ffff */
[----:B------:R-:W-:Y:S05]  /*9310*/  BRA `(.L_x_203) ;  /* 0xfffffff800547947 */ /* 0x000fea000383ffff */
.L_x_186:
[----:B0-----:R0:W1:Y:S02]  /*9320*/  SYNCS.PHASECHK.TRANS64.TRYWAIT P0, [R8+URZ], R5 ;  /* 0x00000005080075a7 */ /* 0x001064000800017f */
[----:B-1----:R-:W-:Y:S05]  /*9330*/  @!P0 NANOSLEEP.SYNCS 0x989680 ;  /* 0x009896800000895d */ /* 0x002fea0003900000 */
[----:B------:R-:W1:Y:S02]  /*9340*/  @!P0 SYNCS.PHASECHK.TRANS64 P0, [R8+URZ], R5 ;  /* 0x00000005080085a7 */ /* 0x000e64000800007f */
[----:B-1----:R-:W-:Y:S05]  /*9350*/  @!P0 BRA `(.L_x_186) ;  /* 0xfffffffc00f08947 */ /* 0x002fea000383ffff */
[----:B------:R-:W-:Y:S05]  /*9360*/  BRA `(.L_x_204) ;  /* 0xfffffff800647947 */ /* 0x000fea000383ffff */
.L_x_187:
[----:B0-----:R0:W1:Y:S02]  /*9370*/  SYNCS.PHASECHK.TRANS64.TRYWAIT P0, [R9+URZ], R4 ;  /* 0x00000004090075a7 */ /* 0x001064000800017f */
[----:B-1----:R-:W-:Y:S05]  /*9380*/  @!P0 NANOSLEEP.SYNCS 0x989680 ;  /* 0x009896800000895d */ /* 0x002fea0003900000 */
[----:B------:R-:W1:Y:S02]  /*9390*/  @!P0 SYNCS.PHASECHK.TRANS64 P0, [R9+URZ], R4 ;  /* 0x00000004090085a7 */ /* 0x000e64000800007f */
[----:B-1----:R-:W-:Y:S05]  /*93a0*/  @!P0 BRA `(.L_x_187) ;  /* 0xfffffffc00f08947 */ /* 0x002fea000383ffff */
[----:B------:R-:W-:Y:S05]  /*93b0*/  BRA `(.L_x_205) ;  /* 0xfffffff800747947 */ /* 0x000fea000383ffff */
.L_x_188:
[----:B0-----:R0:W1:Y:S02]  /*93c0*/  SYNCS.PHASECHK.TRANS64.TRYWAIT P0, [R8+URZ], R5 ;  /* 0x00000005080075a7 */ /* 0x001064000800017f */
[----:B-1----:R-:W-:Y:S05]  /*93d0*/  @!P0 NANOSLEEP.SYNCS 0x989680 ;  /* 0x009896800000895d */ /* 0x002fea0003900000 */
[----:B------:R-:W1:Y:S02]  /*93e0*/  @!P0 SYNCS.PHASECHK.TRANS64 P0, [R8+URZ], R5 ;  /* 0x00000005080085a7 */ /* 0x000e64000800007f */
[----:B-1----:R-:W-:Y:S05]  /*93f0*/  @!P0 BRA `(.L_x_188) ;  /* 0xfffffffc00f08947 */ /* 0x002fea000383ffff */
[----:B------:R-:W-:Y:S05]  /*9400*/  BRA `(.L_x_206) ;  /* 0xfffffff800847947 */ /* 0x000fea000383ffff */
.L_x_189:
[----:B0-----:R0:W1:Y:S02]  /*9410*/  SYNCS.PHASECHK.TRANS64.TRYWAIT P0, [R9+URZ], R4 ;  /* 0x00000004090075a7 */ /* 0x001064000800017f */
[----:B-1----:R-:W-:Y:S05]  /*9420*/  @!P0 NANOSLEEP.SYNCS 0x989680 ;  /* 0x009896800000895d */ /* 0x002fea0003900000 */
[----:B------:R-:W1:Y:S02]  /*9430*/  @!P0 SYNCS.PHASECHK.TRANS64 P0, [R9+URZ], R4 ;  /* 0x00000004090085a7 */ /* 0x000e64000800007f */
[----:B-1----:R-:W-:Y:S05]  /*9440*/  @!P0 BRA `(.L_x_189) ;  /* 0xfffffffc00f08947 */ /* 0x002fea000383ffff */
[----:B------:R-:W-:Y:S05]  /*9450*/  BRA `(.L_x_207) ;  /* 0xfffffff800947947 */ /* 0x000fea000383ffff */
.L_x_190:
[----:B0-----:R0:W1:Y:S02]  /*9460*/  SYNCS.PHASECHK.TRANS64.TRYWAIT P0, [R6+URZ], R5 ;  /* 0x00000005060075a7 */ /* 0x001064000800017f */
[----:B-1----:R-:W-:Y:S05]  /*9470*/  @!P0 NANOSLEEP.SYNCS 0x989680 ;  /* 0x009896800000895d */ /* 0x002fea0003900000 */
[----:B------:R-:W1:Y:S02]  /*9480*/  @!P0 SYNCS.PHASECHK.TRANS64 P0, [R6+URZ], R5 ;  /* 0x00000005060085a7 */ /* 0x000e64000800007f */
[----:B-1----:R-:W-:Y:S05]  /*9490*/  @!P0 BRA `(.L_x_190) ;  /* 0xfffffffc00f08947 */ /* 0x002fea000383ffff */
[----:B------:R-:W-:Y:S05]  /*94a0*/  BRA `(.L_x_208) ;  /* 0xfffffff8009c7947 */ /* 0x000fea000383ffff */
.L_x_209:
[----:B------:R-:W-:-:S00]  /*94b0*/  BRA `(.L_x_209) ;  /* 0xfffffffc00fc7947 */ /* 0x000fc0000383ffff */
[----:B------:R-:W-:-:S00]  /*94c0*/  NOP ;  /* 0x0000000000007918 */ /* 0x000fc00000000000 */
        /* <DEDUP_REMOVED lines=11> */
.L_x_210:


//--------------------- .nv.global.init           --------------------------
	.section	.nv.global.init,"aw",@progbits
.nv.global.init:
	.type		$str$22,@object
	.size		$str$22,($str$23 - $str$22)
$str$22:
        /*0000*/ 	.byte	0x6b, 0x5f, 0x74, 0x69, 0x6c, 0x65, 0x5f, 0x63, 0x6f, 0x75, 0x6e, 0x74, 0x20, 0x3e, 0x3d, 0x20
        /*0010*/ 	.byte	0x31, 0x00
	.type		$str$23,@object
	.size		$str$23,(__unnamed_1 - $str$23)
$str$23:
        /*0012*/ 	.byte	0x2f, 0x74, 0x6d, 0x70, 0x2f, 0x63, 0x75, 0x74, 0x6c, 0x61, 0x73, 0x73, 0x5f, 0x73, 0x77, 0x65
        /*0022*/ 	.byte	0x65, 0x70, 0x5f, 0x73, 0x72, 0x63, 0x2f, 0x69, 0x6e, 0x63, 0x6c, 0x75, 0x64, 0x65, 0x2f, 0x63
        /*0032*/ 	.byte	0x75, 0x74, 0x6c, 0x61, 0x73, 0x73, 0x2f, 0x67, 0x65, 0x6d, 0x6d, 0x2f, 0x63, 0x6f, 0x6c, 0x6c
        /*0042*/ 	.byte	0x65, 0x63, 0x74, 0x69, 0x76, 0x65, 0x2f, 0x73, 0x6d, 0x39, 0x30, 0x5f, 0x6d, 0x6d, 0x61, 0x5f
        /*0052*/ 	.byte	0x74, 0x6d, 0x61, 0x5f, 0x67, 0x6d, 0x6d, 0x61, 0x5f, 0x73, 0x73, 0x5f, 0x77, 0x61, 0x72, 0x70
        /*0062*/ 	.byte	0x73, 0x70, 0x65, 0x63, 0x69, 0x61, 0x6c, 0x69, 0x7a, 0x65, 0x64, 0x2e, 0x68, 0x70, 0x70, 0x00
	.type		__unnamed_1,@object
	.size		__unnamed_1,(.L_0 - __unnamed_1)
__unnamed_1:
        /*0072*/ 	.byte	0x76, 0x6f, 0x69, 0x64, 0x20, 0x63, 0x75, 0x74, 0x6c, 0x61, 0x73, 0x73, 0x3a, 0x3a, 0x67, 0x65
        /* <DEDUP_REMOVED lines=180> */
        /*0bc2*/ 	.byte	0x74, 0x65, 0x3a, 0x3a, 0x69, 0x64, 0x65, 0x6e, 0x74, 0x69, 0x74, 0x79, 0x5d, 0x00
.L_0:


//--------------------- .nv.shared._ZN7cutlass13device_kernelINS_4gemm6kernel13GemmUniversalIN4cute5tupleIJiiiiEEENS1_10collective13CollectiveMmaINS1_34MainloopSm90TmaGmmaWarpSpecializedILi11ENS5_IJNS4_1CILi4EEESB_NSA_ILi1EEEEEENS1_35KernelTmaWarpSpecializedCooperativeEEENS5_IJNSA_ILi256EEENSA_ILi64EEENSA_ILi32EEEEEENS_6half_tENS5_IJlSC_lEEESK_SL_NS4_8TiledMMAINS4_8MMA_AtomIJNS4_4SM904GMMA25MMA_64x64x16_F32F16F16_SSILNSP_5MajorE0ELSR_0ELNSP_7ScaleInE1ELSS_1EEEEEENS4_6LayoutINS5_IJNSA_ILi2EEESC_SC_EEENS5_IJSC_NSA_ILi0EEESY_EEEEENS5_IJNS4_10UnderscoreES11_S11_EEEEENS4_23SM90_TMA_LOAD_MULTICASTENS4_14ComposedLayoutINS4_7SwizzleILi2ELi4ELi3EEENS4_18smem_ptr_flag_bitsILi16EEENSV_INS5_IJNSA_ILi8EEESI_EEENS5_IJSI_SC_EEEEEEEvNS4_8identityES14_S1E_vS1F_EENS_8epilogue10collective6detail29Sm90TmaWarpSpecializedAdapterINS1I_15DefaultEpilogueISK_SL_SL_NS1H_6thread17LinearCombinationISK_Li1EffLNS1M_9ScaleType4KindE0ELNS_15FloatRoundStyleE2ESK_EENS1_15EpilogueDefaultEEEEEvvEEEEvNT_6ParamsE --------------------------
	.section	.nv.shared._ZN7cutlass13device_kernelINS_4gemm6kernel13GemmUniversalIN4cute5tupleIJiiiiEEENS1_10collective13CollectiveMmaINS1_34MainloopSm90TmaGmmaWarpSpecializedILi11ENS5_IJNS4_1CILi4EEESB_NSA_ILi1EEEEEENS1_35KernelTmaWarpSpecializedCooperativeEEENS5_IJNSA_ILi256EEENSA_ILi64EEENSA_ILi32EEEEEENS_6half_tENS5_IJlSC_lEEESK_SL_NS4_8TiledMMAINS4_8MMA_AtomIJNS4_4SM904GMMA25MMA_64x64x16_F32F16F16_SSILNSP_5MajorE0ELSR_0ELNSP_7ScaleInE1ELSS_1EEEEEENS4_6LayoutINS5_IJNSA_ILi2EEESC_SC_EEENS5_IJSC_NSA_ILi0EEESY_EEEEENS5_IJNS4_10UnderscoreES11_S11_EEEEENS4_23SM90_TMA_LOAD_MULTICASTENS4_14ComposedLayoutINS4_7SwizzleILi2ELi4ELi3EEENS4_18smem_ptr_flag_bitsILi16EEENSV_INS5_IJNSA_ILi8EEESI_EEENS5_IJSI_SC_EEEEEEEvNS4_8identityES14_S1E_vS1F_EENS_8epilogue10collective6detail29Sm90TmaWarpSpecializedAdapterINS1I_15DefaultEpilogueISK_SL_SL_NS1H_6thread17LinearCombinationISK_Li1EffLNS1M_9ScaleType4KindE0ELNS_15FloatRoundStyleE2ESK_EENS1_15EpilogueDefaultEEEEEvvEEEEvNT_6ParamsE,"aw",@nobits
	.sectionflags	@""
	.align	16
	.zero		1024


//--------------------- .nv.shared.reserved.0     --------------------------
	.section	.nv.shared.reserved.0,"aw",@nobits
	.weak		__nv_reservedSMEM_offset_0_alias
	.size		__nv_reservedSMEM_offset_0_alias, 0, 0
	.other		__nv_reservedSMEM_offset_0_alias,@"STO_CUDA_RESERVED_SHARED STV_DEFAULT"
__nv_reservedSMEM_offset_0_alias:
	.zero		0


//--------------------- .nv.global                --------------------------
	.section	.nv.global,"aw",@nobits
.nv.global:
	.type		_ZN40_INTERNAL_230f1e28_4_k_cu_8bb29e11_319704cute1_E,@object
	.size		_ZN40_INTERNAL_230f1e28_4_k_cu_8bb29e11_319704cute1_E,(_ZN40_INTERNAL_230f1e28_4_k_cu_8bb29e11_319704cuda3std3__45__cpo6cbeginE - _ZN40_INTERNAL_230f1e28_4_k_cu_8bb29e11_319704cute1_E)
_ZN40_INTERNAL_230f1e28_4_k_cu_8bb29e11_319704cute1_E:
	.zero		1
	.type		_ZN40_INTERNAL_230f1e28_4_k_cu_8bb29e11_319704cuda3std3__45__cpo6cbeginE,@object
	.size		_ZN40_INTERNAL_230f1e28_4_k_cu_8bb29e11_319704cuda3std3__45__cpo6cbeginE,(_ZN40_INTERNAL_230f1e28_4_k_cu_8bb29e11_319704cuda3std3__48in_placeE - _ZN40_INTERNAL_230f1e28_4_k_cu_8bb29e11_319704cuda3std3__45__cpo6cbeginE)
_ZN40_INTERNAL_230f1e28_4_k_cu_8bb29e11_319704cuda3std3__45__cpo6cbeginE:
	.zero		1
	.type		_ZN40_INTERNAL_230f1e28_4_k_cu_8bb29e11_319704cuda3std3__48in_placeE,@object
	.size		_ZN40_INTERNAL_230f1e28_4_k_cu_8bb29e11_319704cuda3std3__48in_placeE,(_ZN40_INTERNAL_230f1e28_4_k_cu_8bb29e11_319704cuda3std6ranges3__45__cpo9iter_moveE - _ZN40_INTERNAL_230f1e28_4_k_cu_8bb29e11_319704cuda3std3__48in_placeE)
_ZN40_INTERNAL_230f1e28_4_k_cu_8bb29e11_319704cuda3std3__48in_placeE:
	.zero		1
	.type		_ZN40_INTERNAL_230f1e28_4_k_cu_8bb29e11_319704cuda3std6ranges3__45__cpo9iter_moveE,@object
	.size		_ZN40_INTERNAL_230f1e28_4_k_cu_8bb29e11_319704cuda3std6ranges3__45__cpo9iter_moveE,(_ZN40_INTERNAL_230f1e28_4_k_cu_8bb29e11_319704cuda3std3__45__cpo5beginE - _ZN40_INTERNAL_230f1e28_4_k_cu_8bb29e11_319704cuda3std6ranges3__45__cpo9iter_moveE)
_ZN40_INTERNAL_230f1e28_4_k_cu_8bb29e11_319704cuda3std6ranges3__45__cpo9iter_moveE:
	.zero		1
	.type		_ZN40_INTERNAL_230f1e28_4_k_cu_8bb29e11_319704cuda3std3__45__cpo5beginE,@object
	.size		_ZN40_INTERNAL_230f1e28_4_k_cu_8bb29e11_319704cuda3std3__45__cpo5beginE,(_ZN40_INTERNAL_230f1e28_4_k_cu_8bb29e11_319704cuda3std3__442_GLOBAL__N__230f1e28_4_k_cu_8bb29e11_319706ignoreE - _ZN40_INTERNAL_230f1e28_4_k_cu_8bb29e11_319704cuda3std3__45__cpo5beginE)
_ZN40_INTERNAL_230f1e28_4_k_cu_8bb29e11_319704cuda3std3__45__cpo5beginE:
	.zero		1
	.type		_ZN40_INTERNAL_230f1e28_4_k_cu_8bb29e11_319704cuda3std3__442_GLOBAL__N__230f1e28_4_k_cu_8bb29e11_319706ignoreE,@object
	.size		_ZN40_INTERNAL_230f1e28_4_k_cu_8bb29e11_319704cuda3std3__442_GLOBAL__N__230f1e28_4_k_cu_8bb29e11_319706ignoreE,(_ZN40_INTERNAL_230f1e28_4_k_cu_8bb29e11_319704cute7productE - _ZN40_INTERNAL_230f1e28_4_k_cu_8bb29e11_319704cuda3std3__442_GLOBAL__N__230f1e28_4_k_cu_8bb29e11_319706ignoreE)
_ZN40_INTERNAL_230f1e28_4_k_cu_8bb29e11_319704cuda3std3__442_GLOBAL__N__230f1e28_4_k_cu_8bb29e11_319706ignoreE:
	.zero		1
	.type		_ZN40_INTERNAL_230f1e28_4_k_cu_8bb29e11_319704cute7productE,@object
	.size		_ZN40_INTERNAL_230f1e28_4_k_cu_8bb29e11_319704cute7productE,(_ZN40_INTERNAL_230f1e28_4_k_cu_8bb29e11_319704cuda3std3__45__cpo3endE - _ZN40_INTERNAL_230f1e28_4_k_cu_8bb29e11_319704cute7productE)
_ZN40_INTERNAL_230f1e28_4_k_cu_8bb29e11_319704cute7productE:
	.zero		1
	.type		_ZN40_INTERNAL_230f1e28_4_k_cu_8bb29e11_319704cuda3std3__45__cpo3endE,@object
	.size		_ZN40_INTERNAL_230f1e28_4_k_cu_8bb29e11_319704cuda3std3__45__cpo3endE,(_ZN40_INTERNAL_230f1e28_4_k_cu_8bb29e11_319704cuda3std3__419piecewise_constructE - _ZN40_INTERNAL_230f1e28_4_k_cu_8bb29e11_319704cuda3std3__45__cpo3endE)
_ZN40_INTERNAL_230f1e28_4_k_cu_8bb29e11_319704cuda3std3__45__cpo3endE:
	.zero		1
	.type		_ZN40_INTERNAL_230f1e28_4_k_cu_8bb29e11_319704cuda3std3__419piecewise_constructE,@object
	.size		_ZN40_INTERNAL_230f1e28_4_k_cu_8bb29e11_319704cuda3std3__419piecewise_constructE,(_ZN40_INTERNAL_230f1e28_4_k_cu_8bb29e11_319704cuda3std3__45__cpo4cendE - _ZN40_INTERNAL_230f1e28_4_k_cu_8bb29e11_319704cuda3std3__419piecewise_constructE)
_ZN40_INTERNAL_230f1e28_4_k_cu_8bb29e11_319704cuda3std3__419piecewise_constructE:
	.zero		1
	.type		_ZN40_INTERNAL_230f1e28_4_k_cu_8bb29e11_319704cuda3std3__45__cpo4cendE,@object
	.size		_ZN40_INTERNAL_230f1e28_4_k_cu_8bb29e11_319704cuda3std3__45__cpo4cendE,(_ZN40_INTERNAL_230f1e28_4_k_cu_8bb29e11_319704cuda3std6ranges3__45__cpo4swapE - _ZN40_INTERNAL_230f1e28_4_k_cu_8bb29e11_319704cuda3std3__45__cpo4cendE)
_ZN40_INTERNAL_230f1e28_4_k_cu_8bb29e11_319704cuda3std3__45__cpo4cendE:
	.zero		1
	.type		_ZN40_INTERNAL_230f1e28_4_k_cu_8bb29e11_319704cuda3std6ranges3__45__cpo4swapE,@object
	.size		_ZN40_INTERNAL_230f1e28_4_k_cu_8bb29e11_319704cuda3std6ranges3__45__cpo4swapE,(.L_8 - _ZN40_INTERNAL_230f1e28_4_k_cu_8bb29e11_319704cuda3std6ranges3__45__cpo4swapE)
_ZN40_INTERNAL_230f1e28_4_k_cu_8bb29e11_319704cuda3std6ranges3__45__cpo4swapE:
	.zero		1
.L_8:


//--------------------- .nv.constant0._ZN7cutlass13device_kernelINS_4gemm6kernel13GemmUniversalIN4cute5tupleIJiiiiEEENS1_10collective13CollectiveMmaINS1_34MainloopSm90TmaGmmaWarpSpecializedILi11ENS5_IJNS4_1CILi4EEESB_NSA_ILi1EEEEEENS1_35KernelTmaWarpSpecializedCooperativeEEENS5_IJNSA_ILi256EEENSA_ILi64EEENSA_ILi32EEEEEENS_6half_tENS5_IJlSC_lEEESK_SL_NS4_8TiledMMAINS4_8MMA_AtomIJNS4_4SM904GMMA25MMA_64x64x16_F32F16F16_SSILNSP_5MajorE0ELSR_0ELNSP_7ScaleInE1ELSS_1EEEEEENS4_6LayoutINS5_IJNSA_ILi2EEESC_SC_EEENS5_IJSC_NSA_ILi0EEESY_EEEEENS5_IJNS4_10UnderscoreES11_S11_EEEEENS4_23SM90_TMA_LOAD_MULTICASTENS4_14ComposedLayoutINS4_7SwizzleILi2ELi4ELi3EEENS4_18smem_ptr_flag_bitsILi16EEENSV_INS5_IJNSA_ILi8EEESI_EEENS5_IJSI_SC_EEEEEEEvNS4_8identityES14_S1E_vS1F_EENS_8epilogue10collective6detail29Sm90TmaWarpSpecializedAdapterINS1I_15DefaultEpilogueISK_SL_SL_NS1H_6thread17LinearCombinationISK_Li1EffLNS1M_9ScaleType4KindE0ELNS_15FloatRoundStyleE2ESK_EENS1_15EpilogueDefaultEEEEEvvEEEEvNT_6ParamsE --------------------------
	.section	.nv.constant0._ZN7cutlass13device_kernelINS_4gemm6kernel13GemmUniversalIN4cute5tupleIJiiiiEEENS1_10collective13CollectiveMmaINS1_34MainloopSm90TmaGmmaWarpSpecializedILi11ENS5_IJNS4_1CILi4EEESB_NSA_ILi1EEEEEENS1_35KernelTmaWarpSpecializedCooperativeEEENS5_IJNSA_ILi256EEENSA_ILi64EEENSA_ILi32EEEEEENS_6half_tENS5_IJlSC_lEEESK_SL_NS4_8TiledMMAINS4_8MMA_AtomIJNS4_4SM904GMMA25MMA_64x64x16_F32F16F16_SSILNSP_5MajorE0ELSR_0ELNSP_7ScaleInE1ELSS_1EEEEEENS4_6LayoutINS5_IJNSA_ILi2EEESC_SC_EEENS5_IJSC_NSA_ILi0EEESY_EEEEENS5_IJNS4_10UnderscoreES11_S11_EEEEENS4_23SM90_TMA_LOAD_MULTICASTENS4_14ComposedLayoutINS4_7SwizzleILi2ELi4ELi3EEENS4_18smem_ptr_flag_bitsILi16EEENSV_INS5_IJNSA_ILi8EEESI_EEENS5_IJSI_SC_EEEEEEEvNS4_8identityES14_S1E_vS1F_EENS_8epilogue10collective6detail29Sm90TmaWarpSpecializedAdapterINS1I_15DefaultEpilogueISK_SL_SL_NS1H_6thread17LinearCombinationISK_Li1EffLNS1M_9ScaleType4KindE0ELNS_15FloatRoundStyleE2ESK_EENS1_15EpilogueDefaultEEEEEvvEEEEvNT_6ParamsE,"a",@progbits
	.sectionflags	@""
	.align	4
.nv.constant0._ZN7cutlass13device_kernelINS_4gemm6kernel13GemmUniversalIN4cute5tupleIJiiiiEEENS1_10collective13CollectiveMmaINS1_34MainloopSm90TmaGmmaWarpSpecializedILi11ENS5_IJNS4_1CILi4EEESB_NSA_ILi1EEEEEENS1_35KernelTmaWarpSpecializedCooperativeEEENS5_IJNSA_ILi256EEENSA_ILi64EEENSA_ILi32EEEEEENS_6half_tENS5_IJlSC_lEEESK_SL_NS4_8TiledMMAINS4_8MMA_AtomIJNS4_4SM904GMMA25MMA_64x64x16_F32F16F16_SSILNSP_5MajorE0ELSR_0ELNSP_7ScaleInE1ELSS_1EEEEEENS4_6LayoutINS5_IJNSA_ILi2EEESC_SC_EEENS5_IJSC_NSA_ILi0EEESY_EEEEENS5_IJNS4_10UnderscoreES11_S11_EEEEENS4_23SM90_TMA_LOAD_MULTICASTENS4_14ComposedLayoutINS4_7SwizzleILi2ELi4ELi3EEENS4_18smem_ptr_flag_bitsILi16EEENSV_INS5_IJNSA_ILi8EEESI_EEENS5_IJSI_SC_EEEEEEEvNS4_8identityES14_S1E_vS1F_EENS_8epilogue10collective6detail29Sm90TmaWarpSpecializedAdapterINS1I_15DefaultEpilogueISK_SL_SL_NS1H_6thread17LinearCombinationISK_Li1EffLNS1M_9ScaleType4KindE0ELNS_15FloatRoundStyleE2ESK_EENS1_15EpilogueDefaultEEEEEvvEEEEvNT_6ParamsE:
	.zero		1664


//--------------------- SYMBOLS --------------------------

	.type		.nv.reservedSmem.offset0,@object
	.size		.nv.reservedSmem.offset0,0x4
	.type		__assertfail,@function
